	.target	sm_100a

	.elftype	@"ET_EXEC"


//--------------------- .note.nv.tkinfo           --------------------------
	.section	.note.nv.tkinfo,"",@"SHT_NOTE"
	.sectionflags	@"SHF_NOTE_NV_TKINFO"
	.tkinfo
        /*0018*/ 	.word	0x00000002
        /*0030*/ 	.string	""
        /*0030*/ 	.string	"ptxas"
        /*0030*/ 	.string	"Cuda compilation tools, release 13.0, V13.0.88"
        /*0030*/ 	.string	"Build cuda_13.0.r13.0/compiler.36424714_0"
        /*0030*/ 	.string	"-arch sm_100a -m 64 "



//--------------------- .note.nv.cuinfo           --------------------------
	.section	.note.nv.cuinfo,"",@"SHT_NOTE"
	.sectionflags	@"SHF_NOTE_NV_CUINFO"
        /*0018*/ 	.short	0x0002
        /*001a*/ 	.short	0x0064
        /*001c*/ 	.short	0x0082
	.zero		2


//--------------------- .nv.info                  --------------------------
	.section	.nv.info,"",@"SHT_CUDA_INFO"
	.align	4


	//----- nvinfo : EIATTR_REGCOUNT
	.align		4
        /*0000*/ 	.byte	0x04, 0x2f
        /*0002*/ 	.short	(.L_19 - .L_18)
	.align		4
.L_18:
        /*0004*/ 	.word	index@(_ZN7cutlass13device_kernelINS_4gemm6kernel13GemmUniversalIN4cute5tupleIJiiiiEEENS1_10collective13CollectiveMmaINS1_35MainloopSm100TmaUmmaWarpSpecializedILi6ELi2ELi4ENS5_IJNS4_1CILi1EEESB_SB_EEEEENS5_IJNSA_ILi128EEESE_SE_EEENS_12float_e4m3_tENS5_IJlSB_lEEESG_NS5_IJSB_llEEENS4_8TiledMMAINS4_8MMA_AtomIJNS4_10MMA_TraitsINS4_19SM100_MMA_F8F6F4_SSEJSG_SG_fSE_SE_NS4_17integral_constantINS4_4UMMA5MajorELSP_0EEENSN_ISP_LSP_1EEENSN_INSO_7ScaleInELSS_0EEEST_EEEEEENS4_6LayoutISC_NS5_IJNSA_ILi0EEESX_SX_EEEEENS5_IJNS4_10UnderscoreES10_S10_EEEEENS4_13SM90_TMA_LOADENS4_14ComposedLayoutINS4_7SwizzleILi3ELi4ELi3EEENS4_18smem_ptr_flag_bitsILi8EEENSW_INS5_IJNSA_ILi8EEESE_EEENS5_IJSE_SB_EEEEEEEvNS4_8identityES13_NS14_IS16_S18_NSW_INS5_IJSE_S19_EEENS5_IJSB_SE_EEEEEEEvS1E_EENS_8epilogue10collective18CollectiveEpilogueINS1K_23Sm100TmaWarpSpecializedILi2ELi2ELi64ELb0ELb0EEEJSF_NS5_IJNSW_ISE_SB_EENSW_INSA_ILi64EEESB_EEEEESG_SH_SG_SH_NS1K_6fusion15FusionCallbacksIS1O_NS1T_17LinearCombinationISG_fSG_fLNS_15FloatRoundStyleE2EEESF_S1S_JEEENS4_5SM1004TMEM4LOAD26SM100_TMEM_LOAD_32dp32b64xES13_NS14_INS15_ILi2ELi4ELi3EEES18_NSW_INS5_IJS19_S1Q_EEENS5_IJS1Q_SB_EEEEEEENS4_39AutoVectorizingCopyWithAssumedAlignmentILi128EEENS4_14SM90_TMA_STOREES27_S29_S29_EEEvvEEEEvNT_6ParamsE)
        /*0008*/ 	.word	0x000000e0


	//----- nvinfo : EIATTR_FRAME_SIZE
	.align		4
.L_19:
        /*000c*/ 	.byte	0x04, 0x11
        /*000e*/ 	.short	(.L_21 - .L_20)
	.align		4
.L_20:
        /*0010*/ 	.word	index@($__internal_2_$__cuda_sm10x_tcgen05_guardrail_trap_unallocated_columns_being_dealloced)
        /*0014*/ 	.word	0x00000000


	//----- nvinfo : EIATTR_FRAME_SIZE
	.align		4
.L_21:
        /*0018*/ 	.byte	0x04, 0x11
        /*001a*/ 	.short	(.L_23 - .L_22)
	.align		4
.L_22:
        /*001c*/ 	.word	index@($__internal_1_$__cuda_sm10x_tcgen05_guardrail_trap_phase_invalid_during_alloc)
        /*0020*/ 	.word	0x00000000


	//----- nvinfo : EIATTR_FRAME_SIZE
	.align		4
.L_23:
        /*0024*/ 	.byte	0x04, 0x11
        /*0026*/ 	.short	(.L_25 - .L_24)
	.align		4
.L_24:
        /*0028*/ 	.word	index@($__internal_0_$__cuda_sm10x_tcgen05_guardrail_trap_col_being_dealloced_not_returned_by_alloc)
        /*002c*/ 	.word	0x00000000


	//----- nvinfo : EIATTR_FRAME_SIZE
	.align		4
.L_25:
        /*0030*/ 	.byte	0x04, 0x11
        /*0032*/ 	.short	(.L_27 - .L_26)
	.align		4
.L_26:
        /*0034*/ 	.word	index@(_ZN7cutlass13device_kernelINS_4gemm6kernel13GemmUniversalIN4cute5tupleIJiiiiEEENS1_10collective13CollectiveMmaINS1_35MainloopSm100TmaUmmaWarpSpecializedILi6ELi2ELi4ENS5_IJNS4_1CILi1EEESB_SB_EEEEENS5_IJNSA_ILi128EEESE_SE_EEENS_12float_e4m3_tENS5_IJlSB_lEEESG_NS5_IJSB_llEEENS4_8TiledMMAINS4_8MMA_AtomIJNS4_10MMA_TraitsINS4_19SM100_MMA_F8F6F4_SSEJSG_SG_fSE_SE_NS4_17integral_constantINS4_4UMMA5MajorELSP_0EEENSN_ISP_LSP_1EEENSN_INSO_7ScaleInELSS_0EEEST_EEEEEENS4_6LayoutISC_NS5_IJNSA_ILi0EEESX_SX_EEEEENS5_IJNS4_10UnderscoreES10_S10_EEEEENS4_13SM90_TMA_LOADENS4_14ComposedLayoutINS4_7SwizzleILi3ELi4ELi3EEENS4_18smem_ptr_flag_bitsILi8EEENSW_INS5_IJNSA_ILi8EEESE_EEENS5_IJSE_SB_EEEEEEEvNS4_8identityES13_NS14_IS16_S18_NSW_INS5_IJSE_S19_EEENS5_IJSB_SE_EEEEEEEvS1E_EENS_8epilogue10collective18CollectiveEpilogueINS1K_23Sm100TmaWarpSpecializedILi2ELi2ELi64ELb0ELb0EEEJSF_NS5_IJNSW_ISE_SB_EENSW_INSA_ILi64EEESB_EEEEESG_SH_SG_SH_NS1K_6fusion15FusionCallbacksIS1O_NS1T_17LinearCombinationISG_fSG_fLNS_15FloatRoundStyleE2EEESF_S1S_JEEENS4_5SM1004TMEM4LOAD26SM100_TMEM_LOAD_32dp32b64xES13_NS14_INS15_ILi2ELi4ELi3EEES18_NSW_INS5_IJS19_S1Q_EEENS5_IJS1Q_SB_EEEEEEENS4_39AutoVectorizingCopyWithAssumedAlignmentILi128EEENS4_14SM90_TMA_STOREES27_S29_S29_EEEvvEEEEvNT_6ParamsE)
        /*0038*/ 	.word	0x00000000


	//----- nvinfo : EIATTR_MIN_STACK_SIZE
	.align		4
.L_27:
        /*003c*/ 	.byte	0x04, 0x12
        /*003e*/ 	.short	(.L_29 - .L_28)
	.align		4
.L_28:
        /*0040*/ 	.word	index@(_ZN7cutlass13device_kernelINS_4gemm6kernel13GemmUniversalIN4cute5tupleIJiiiiEEENS1_10collective13CollectiveMmaINS1_35MainloopSm100TmaUmmaWarpSpecializedILi6ELi2ELi4ENS5_IJNS4_1CILi1EEESB_SB_EEEEENS5_IJNSA_ILi128EEESE_SE_EEENS_12float_e4m3_tENS5_IJlSB_lEEESG_NS5_IJSB_llEEENS4_8TiledMMAINS4_8MMA_AtomIJNS4_10MMA_TraitsINS4_19SM100_MMA_F8F6F4_SSEJSG_SG_fSE_SE_NS4_17integral_constantINS4_4UMMA5MajorELSP_0EEENSN_ISP_LSP_1EEENSN_INSO_7ScaleInELSS_0EEEST_EEEEEENS4_6LayoutISC_NS5_IJNSA_ILi0EEESX_SX_EEEEENS5_IJNS4_10UnderscoreES10_S10_EEEEENS4_13SM90_TMA_LOADENS4_14ComposedLayoutINS4_7SwizzleILi3ELi4ELi3EEENS4_18smem_ptr_flag_bitsILi8EEENSW_INS5_IJNSA_ILi8EEESE_EEENS5_IJSE_SB_EEEEEEEvNS4_8identityES13_NS14_IS16_S18_NSW_INS5_IJSE_S19_EEENS5_IJSB_SE_EEEEEEEvS1E_EENS_8epilogue10collective18CollectiveEpilogueINS1K_23Sm100TmaWarpSpecializedILi2ELi2ELi64ELb0ELb0EEEJSF_NS5_IJNSW_ISE_SB_EENSW_INSA_ILi64EEESB_EEEEESG_SH_SG_SH_NS1K_6fusion15FusionCallbacksIS1O_NS1T_17LinearCombinationISG_fSG_fLNS_15FloatRoundStyleE2EEESF_S1S_JEEENS4_5SM1004TMEM4LOAD26SM100_TMEM_LOAD_32dp32b64xES13_NS14_INS15_ILi2ELi4ELi3EEES18_NSW_INS5_IJS19_S1Q_EEENS5_IJS1Q_SB_EEEEEEENS4_39AutoVectorizingCopyWithAssumedAlignmentILi128EEENS4_14SM90_TMA_STOREES27_S29_S29_EEEvvEEEEvNT_6ParamsE)
        /*0044*/ 	.word	0x00000000
.L_29:


//--------------------- .nv.compat                --------------------------
	.section	.nv.compat,"",@"SHT_CUDA_COMPAT_INFO"
	.align	4
        /*0000*/ 	.byte	0x02, 0x09, 0x01, 0x00, 0x02, 0x02, 0x02, 0x00, 0x02, 0x05, 0x05, 0x00, 0x03, 0x07, 0x01, 0x01
        /*0010*/ 	.byte	0x02, 0x03, 0x01, 0x00, 0x02, 0x06, 0x01, 0x00, 0x04, 0x0b, 0x08, 0x00, 0x09, 0x00, 0x00, 0x00
        /*0020*/ 	.byte	0x00, 0x00, 0x00, 0x00


//--------------------- .nv.info._ZN7cutlass13device_kernelINS_4gemm6kernel13GemmUniversalIN4cute5tupleIJiiiiEEENS1_10collective13CollectiveMmaINS1_35MainloopSm100TmaUmmaWarpSpecializedILi6ELi2ELi4ENS5_IJNS4_1CILi1EEESB_SB_EEEEENS5_IJNSA_ILi128EEESE_SE_EEENS_12float_e4m3_tENS5_IJlSB_lEEESG_NS5_IJSB_llEEENS4_8TiledMMAINS4_8MMA_AtomIJNS4_10MMA_TraitsINS4_19SM100_MMA_F8F6F4_SSEJSG_SG_fSE_SE_NS4_17integral_constantINS4_4UMMA5MajorELSP_0EEENSN_ISP_LSP_1EEENSN_INSO_7ScaleInELSS_0EEEST_EEEEEENS4_6LayoutISC_NS5_IJNSA_ILi0EEESX_SX_EEEEENS5_IJNS4_10UnderscoreES10_S10_EEEEENS4_13SM90_TMA_LOADENS4_14ComposedLayoutINS4_7SwizzleILi3ELi4ELi3EEENS4_18smem_ptr_flag_bitsILi8EEENSW_INS5_IJNSA_ILi8EEESE_EEENS5_IJSE_SB_EEEEEEEvNS4_8identityES13_NS14_IS16_S18_NSW_INS5_IJSE_S19_EEENS5_IJSB_SE_EEEEEEEvS1E_EENS_8epilogue10collective18CollectiveEpilogueINS1K_23Sm100TmaWarpSpecializedILi2ELi2ELi64ELb0ELb0EEEJSF_NS5_IJNSW_ISE_SB_EENSW_INSA_ILi64EEESB_EEEEESG_SH_SG_SH_NS1K_6fusion15FusionCallbacksIS1O_NS1T_17LinearCombinationISG_fSG_fLNS_15FloatRoundStyleE2EEESF_S1S_JEEENS4_5SM1004TMEM4LOAD26SM100_TMEM_LOAD_32dp32b64xES13_NS14_INS15_ILi2ELi4ELi3EEES18_NSW_INS5_IJS19_S1Q_EEENS5_IJS1Q_SB_EEEEEEENS4_39AutoVectorizingCopyWithAssumedAlignmentILi128EEENS4_14SM90_TMA_STOREES27_S29_S29_EEEvvEEEEvNT_6ParamsE --------------------------
	.section	.nv.info._ZN7cutlass13device_kernelINS_4gemm6kernel13GemmUniversalIN4cute5tupleIJiiiiEEENS1_10collective13CollectiveMmaINS1_35MainloopSm100TmaUmmaWarpSpecializedILi6ELi2ELi4ENS5_IJNS4_1CILi1EEESB_SB_EEEEENS5_IJNSA_ILi128EEESE_SE_EEENS_12float_e4m3_tENS5_IJlSB_lEEESG_NS5_IJSB_llEEENS4_8TiledMMAINS4_8MMA_AtomIJNS4_10MMA_TraitsINS4_19SM100_MMA_F8F6F4_SSEJSG_SG_fSE_SE_NS4_17integral_constantINS4_4UMMA5MajorELSP_0EEENSN_ISP_LSP_1EEENSN_INSO_7ScaleInELSS_0EEEST_EEEEEENS4_6LayoutISC_NS5_IJNSA_ILi0EEESX_SX_EEEEENS5_IJNS4_10UnderscoreES10_S10_EEEEENS4_13SM90_TMA_LOADENS4_14ComposedLayoutINS4_7SwizzleILi3ELi4ELi3EEENS4_18smem_ptr_flag_bitsILi8EEENSW_INS5_IJNSA_ILi8EEESE_EEENS5_IJSE_SB_EEEEEEEvNS4_8identityES13_NS14_IS16_S18_NSW_INS5_IJSE_S19_EEENS5_IJSB_SE_EEEEEEEvS1E_EENS_8epilogue10collective18CollectiveEpilogueINS1K_23Sm100TmaWarpSpecializedILi2ELi2ELi64ELb0ELb0EEEJSF_NS5_IJNSW_ISE_SB_EENSW_INSA_ILi64EEESB_EEEEESG_SH_SG_SH_NS1K_6fusion15FusionCallbacksIS1O_NS1T_17LinearCombinationISG_fSG_fLNS_15FloatRoundStyleE2EEESF_S1S_JEEENS4_5SM1004TMEM4LOAD26SM100_TMEM_LOAD_32dp32b64xES13_NS14_INS15_ILi2ELi4ELi3EEES18_NSW_INS5_IJS19_S1Q_EEENS5_IJS1Q_SB_EEEEEEENS4_39AutoVectorizingCopyWithAssumedAlignmentILi128EEENS4_14SM90_TMA_STOREES27_S29_S29_EEEvvEEEEvNT_6ParamsE,"",@"SHT_CUDA_INFO"
	.sectionflags	@""
	.align	4


	//----- nvinfo : EIATTR_CUDA_API_VERSION
	.align		4
        /*0000*/ 	.byte	0x04, 0x37
        /*0002*/ 	.short	(.L_31 - .L_30)
.L_30:
        /*0004*/ 	.word	0x00000082


	//----- nvinfo : EIATTR_KPARAM_INFO
	.align		4
.L_31:
        /*0008*/ 	.byte	0x04, 0x17
        /*000a*/ 	.short	(.L_33 - .L_32)
.L_32:
        /*000c*/ 	.word	0x00000000
        /*0010*/ 	.short	0x0000
        /*0012*/ 	.short	0x0000
        /*0014*/ 	.byte	0x00, 0xf0, 0x01, 0x20


	//----- nvinfo : EIATTR_AT_ENTRY_FRAGMENTS
	.align		4
.L_33:
        /*0018*/ 	.byte	0x04, 0x4f
        /*001a*/ 	.short	(.L_35 - .L_34)


	//   ....[0]....
.L_34:
        /*001c*/ 	.word	0x00000006


	//----- nvinfo : EIATTR_RESERVED_SMEM_USED
	.align		4
.L_35:
        /*0020*/ 	.byte	0x01, 0x41
	.zero		2


	//----- nvinfo : EIATTR_SPARSE_MMA_MASK
	.align		4
        /*0024*/ 	.byte	0x03, 0x50
        /*0026*/ 	.short	0x0000


	//----- nvinfo : EIATTR_TCGEN05_1CTA_USED
	.align		4
        /*0028*/ 	.byte	0x01, 0x51
	.zero		2


	//----- nvinfo : EIATTR_MAXREG_COUNT
	.align		4
        /*002c*/ 	.byte	0x03, 0x1b
        /*002e*/ 	.short	0x00ff


	//----- nvinfo : EIATTR_NUM_BARRIERS
	.align		4
        /*0030*/ 	.byte	0x02, 0x4c
        /*0032*/ 	.byte	0x07
	.zero		1


	//----- nvinfo : EIATTR_EXTERNS
	.align		4
        /*0034*/ 	.byte	0x04, 0x0f
        /*0036*/ 	.short	(.L_37 - .L_36)


	//   ....[0]....
	.align		4
.L_36:
        /*0038*/ 	.word	index@(__assertfail)


	//----- nvinfo : EIATTR_MERCURY_ISA_VERSION
	.align		4
.L_37:
        /*003c*/ 	.byte	0x03, 0x5f
        /*003e*/ 	.short	0x0101


	//----- nvinfo : EIATTR_INT_WARP_WIDE_INSTR_OFFSETS
	.align		4
        /*0040*/ 	.byte	0x04, 0x31
        /*0042*/ 	.short	(.L_39 - .L_38)


	//   ....[0]....
.L_38:
        /*0044*/ 	.word	0x00001dc0


	//   ....[1]....
        /*0048*/ 	.word	0x00003920


	//   ....[2]....
        /*004c*/ 	.word	0x00003940


	//   ....[3]....
        /*0050*/ 	.word	0x00003970


	//   ....[4]....
        /*0054*/ 	.word	0x000042a0


	//   ....[5]....
        /*0058*/ 	.word	0x00004310


	//   ....[6]....
        /*005c*/ 	.word	0x000044f0


	//   ....[7]....
        /*0060*/ 	.word	0x00004650


	//----- nvinfo : EIATTR_COOP_GROUP_MASK_REGIDS
	.align		4
.L_39:
        /*0064*/ 	.byte	0x04, 0x29
        /*0066*/ 	.short	(.L_41 - .L_40)


	//   ....[0]....
.L_40:
        /*0068*/ 	.word	0xffffffff


	//   ....[1]....
        /*006c*/ 	.word	0xffffffff


	//   ....[2]....
        /*0070*/ 	.word	0xffffffff


	//   ....[3]....
        /*0074*/ 	.word	0xffffffff


	//   ....[4]....
        /*0078*/ 	.word	0xffffffff


	//   ....[5]....
        /*007c*/ 	.word	0xffffffff


	//   ....[6]....
        /*0080*/ 	.word	0xffffffff


	//   ....[7]....
        /*0084*/ 	.word	0xffffffff


	//   ....[8]....
        /*0088*/ 	.word	0xffffffff


	//   ....[9]....
        /*008c*/ 	.word	0xffffffff


	//   ....[10]....
        /*0090*/ 	.word	0xffffffff


	//   ....[11]....
        /*0094*/ 	.word	0xffffffff


	//   ....[12]....
        /*0098*/ 	.word	0xffffffff


	//----- nvinfo : EIATTR_COOP_GROUP_INSTR_OFFSETS
	.align		4
.L_41:
        /*009c*/ 	.byte	0x04, 0x28
        /*009e*/ 	.short	(.L_43 - .L_42)


	//   ....[0]....
.L_42:
        /*00a0*/ 	.word	0x00000090


	//   ....[1]....
        /*00a4*/ 	.word	0x000004d0


	//   ....[2]....
        /*00a8*/ 	.word	0x00000680


	//   ....[3]....
        /*00ac*/ 	.word	0x000007e0


	//   ....[4]....
        /*00b0*/ 	.word	0x000008e0


	//   ....[5]....
        /*00b4*/ 	.word	0x00000a50


	//   ....[6]....
        /*00b8*/ 	.word	0x00000bf0


	//   ....[7]....
        /*00bc*/ 	.word	0x00001ca0


	//   ....[8]....
        /*00c0*/ 	.word	0x00002ba0


	//   ....[9]....
        /*00c4*/ 	.word	0x00002db0


	//   ....[10]....
        /*00c8*/ 	.word	0x00002de0


	//   ....[11]....
        /*00cc*/ 	.word	0x00003800


	//   ....[12]....
        /*00d0*/ 	.word	0x00003a30


	//----- nvinfo : EIATTR_VRC_CTA_INIT_COUNT
	.align		4
.L_43:
        /*00d4*/ 	.byte	0x02, 0x4a
        /*00d6*/ 	.byte	0x80
	.zero		1


	//----- nvinfo : EIATTR_SYSCALL_OFFSETS
	.align		4
        /*00d8*/ 	.byte	0x04, 0x46
        /*00da*/ 	.short	(.L_45 - .L_44)


	//   ....[0]....
.L_44:
        /*00dc*/ 	.word	0x00005080


	//   ....[1]....
        /*00e0*/ 	.word	0x000051c0


	//   ....[2]....
        /*00e4*/ 	.word	0x00005a20


	//   ....[3]....
        /*00e8*/ 	.word	0x00007030


	//----- nvinfo : EIATTR_MBARRIER_INSTR_OFFSETS
	.align		4
.L_45:
        /*00ec*/ 	.byte	0x04, 0x39
        /*00ee*/ 	.short	(.L_47 - .L_46)


	//   ....[0]....
.L_46:
        /*00f0*/ 	.word	0x000005b0
        /*00f4*/ 	.word	0x000000ff
        /*00f8*/ 	.word	0x00000000
        /*00fc*/ 	.short	0x0100
        /*00fe*/ 	.byte	0x05
	.zero		1


	//   ....[1]....
        /*0100*/ 	.word	0x000005c0
        /*0104*/ 	.word	0x000000ff
        /*0108*/ 	.word	0x00000030
        /*010c*/ 	.short	0x0100
        /*010e*/ 	.byte	0x05
	.zero		1


	//   ....[2]....
        /*0110*/ 	.word	0x000005d0
        /*0114*/ 	.word	0x000000ff
        /*0118*/ 	.word	0x00000008
        /*011c*/ 	.short	0x0100
        /*011e*/ 	.byte	0x05
	.zero		1


	//   ....[3]....
        /*0120*/ 	.word	0x000005e0
        /*0124*/ 	.word	0x000000ff
        /*0128*/ 	.word	0x00000038
        /*012c*/ 	.short	0x0100
        /*012e*/ 	.byte	0x05
	.zero		1


	//   ....[4]....
        /*0130*/ 	.word	0x000005f0
        /*0134*/ 	.word	0x000000ff
        /*0138*/ 	.word	0x00000010
        /*013c*/ 	.short	0x0100
        /*013e*/ 	.byte	0x05
	.zero		1


	//   ....[5]....
        /*0140*/ 	.word	0x00000600
        /*0144*/ 	.word	0x000000ff
        /*0148*/ 	.word	0x00000040
        /*014c*/ 	.short	0x0100
        /*014e*/ 	.byte	0x05
	.zero		1


	//   ....[6]....
        /*0150*/ 	.word	0x00000610
        /*0154*/ 	.word	0x000000ff
        /*0158*/ 	.word	0x00000018
        /*015c*/ 	.short	0x0100
        /*015e*/ 	.byte	0x05
	.zero		1


	//   ....[7]....
        /*0160*/ 	.word	0x00000620
        /*0164*/ 	.word	0x000000ff
        /*0168*/ 	.word	0x00000048
        /*016c*/ 	.short	0x0100
        /*016e*/ 	.byte	0x05
	.zero		1


	//   ....[8]....
        /*0170*/ 	.word	0x00000630
        /*0174*/ 	.word	0x000000ff
        /*0178*/ 	.word	0x00000020
        /*017c*/ 	.short	0x0100
        /*017e*/ 	.byte	0x05
	.zero		1


	//   ....[9]....
        /*0180*/ 	.word	0x00000640
        /*0184*/ 	.word	0x000000ff
        /*0188*/ 	.word	0x00000050
        /*018c*/ 	.short	0x0100
        /*018e*/ 	.byte	0x05
	.zero		1


	//   ....[10]....
        /*0190*/ 	.word	0x00000650
        /*0194*/ 	.word	0x000000ff
        /*0198*/ 	.word	0x00000028
        /*019c*/ 	.short	0x0100
        /*019e*/ 	.byte	0x05
	.zero		1


	//   ....[11]....
        /*01a0*/ 	.word	0x00000660
        /*01a4*/ 	.word	0x000000ff
        /*01a8*/ 	.word	0x00000058
        /*01ac*/ 	.short	0x0100
        /*01ae*/ 	.byte	0x05
	.zero		1


	//   ....[12]....
        /*01b0*/ 	.word	0x00000790
        /*01b4*/ 	.word	0x000000ff
        /*01b8*/ 	.word	0x00000060
        /*01bc*/ 	.short	0x0100
        /*01be*/ 	.byte	0x07
	.zero		1


	//   ....[13]....
        /*01c0*/ 	.word	0x000007a0
        /*01c4*/ 	.word	0x000000ff
        /*01c8*/ 	.word	0x00000070
        /*01cc*/ 	.short	0x0100
        /*01ce*/ 	.byte	0x07
	.zero		1


	//   ....[14]....
        /*01d0*/ 	.word	0x000007b0
        /*01d4*/ 	.word	0x000000ff
        /*01d8*/ 	.word	0x00000068
        /*01dc*/ 	.short	0x0100
        /*01de*/ 	.byte	0x07
	.zero		1


	//   ....[15]....
        /*01e0*/ 	.word	0x000007c0
        /*01e4*/ 	.word	0x000000ff
        /*01e8*/ 	.word	0x00000078
        /*01ec*/ 	.short	0x0100
        /*01ee*/ 	.byte	0x07
	.zero		1


	//   ....[16]....
        /*01f0*/ 	.word	0x000008b0
        /*01f4*/ 	.word	0x000000ff
        /*01f8*/ 	.word	0x00000080
        /*01fc*/ 	.short	0x0100
        /*01fe*/ 	.byte	0x05
	.zero		1


	//   ....[17]....
        /*0200*/ 	.word	0x000008c0
        /*0204*/ 	.word	0x000000ff
        /*0208*/ 	.word	0x00000088
        /*020c*/ 	.short	0x0100
        /*020e*/ 	.byte	0x05
	.zero		1


	//   ....[18]....
        /*0210*/ 	.word	0x00000a00
        /*0214*/ 	.word	0x000000ff
        /*0218*/ 	.word	0x00000090
        /*021c*/ 	.short	0x0100
        /*021e*/ 	.byte	0x05
	.zero		1


	//   ....[19]....
        /*0220*/ 	.word	0x00000a10
        /*0224*/ 	.word	0x000000ff
        /*0228*/ 	.word	0x000000a0
        /*022c*/ 	.short	0x0100
        /*022e*/ 	.byte	0x05
	.zero		1


	//   ....[20]....
        /*0230*/ 	.word	0x00000a20
        /*0234*/ 	.word	0x000000ff
        /*0238*/ 	.word	0x00000098
        /*023c*/ 	.short	0x0100
        /*023e*/ 	.byte	0x05
	.zero		1


	//   ....[21]....
        /*0240*/ 	.word	0x00000a30
        /*0244*/ 	.word	0x000000ff
        /*0248*/ 	.word	0x000000a8
        /*024c*/ 	.short	0x0100
        /*024e*/ 	.byte	0x05
	.zero		1


	//   ....[22]....
        /*0250*/ 	.word	0x00000b60
        /*0254*/ 	.word	0x000000ff
        /*0258*/ 	.word	0x000000b0
        /*025c*/ 	.short	0x0100
        /*025e*/ 	.byte	0x07
	.zero		1


	//   ....[23]....
        /*0260*/ 	.word	0x00000b70
        /*0264*/ 	.word	0x000000ff
        /*0268*/ 	.word	0x000000d0
        /*026c*/ 	.short	0x0100
        /*026e*/ 	.byte	0x07
	.zero		1


	//   ....[24]....
        /*0270*/ 	.word	0x00000b80
        /*0274*/ 	.word	0x000000ff
        /*0278*/ 	.word	0x000000b8
        /*027c*/ 	.short	0x0100
        /*027e*/ 	.byte	0x07
	.zero		1


	//   ....[25]....
        /*0280*/ 	.word	0x00000b90
        /*0284*/ 	.word	0x000000ff
        /*0288*/ 	.word	0x000000d8
        /*028c*/ 	.short	0x0100
        /*028e*/ 	.byte	0x07
	.zero		1


	//   ....[26]....
        /*0290*/ 	.word	0x00000ba0
        /*0294*/ 	.word	0x000000ff
        /*0298*/ 	.word	0x000000c0
        /*029c*/ 	.short	0x0100
        /*029e*/ 	.byte	0x07
	.zero		1


	//   ....[27]....
        /*02a0*/ 	.word	0x00000bb0
        /*02a4*/ 	.word	0x000000ff
        /*02a8*/ 	.word	0x000000e0
        /*02ac*/ 	.short	0x0100
        /*02ae*/ 	.byte	0x07
	.zero		1


	//   ....[28]....
        /*02b0*/ 	.word	0x00000bc0
        /*02b4*/ 	.word	0x000000ff
        /*02b8*/ 	.word	0x000000c8
        /*02bc*/ 	.short	0x0100
        /*02be*/ 	.byte	0x07
	.zero		1


	//   ....[29]....
        /*02c0*/ 	.word	0x00000bd0
        /*02c4*/ 	.word	0x000000ff
        /*02c8*/ 	.word	0x000000e8
        /*02cc*/ 	.short	0x0100
        /*02ce*/ 	.byte	0x07
	.zero		1


	//   ....[30]....
        /*02d0*/ 	.word	0x00000cc0
        /*02d4*/ 	.word	0x000000ff
        /*02d8*/ 	.word	0x000000f0
        /*02dc*/ 	.short	0x0100
        /*02de*/ 	.byte	0x05
	.zero		1


	//   ....[31]....
        /*02e0*/ 	.word	0x00000cd0
        /*02e4*/ 	.word	0x000000ff
        /*02e8*/ 	.word	0x00000100
        /*02ec*/ 	.short	0x0100
        /*02ee*/ 	.byte	0x05
	.zero		1


	//   ....[32]....
        /*02f0*/ 	.word	0x00000ce0
        /*02f4*/ 	.word	0x000000ff
        /*02f8*/ 	.word	0x000000f8
        /*02fc*/ 	.short	0x0100
        /*02fe*/ 	.byte	0x05
	.zero		1


	//   ....[33]....
        /*0300*/ 	.word	0x00000cf0
        /*0304*/ 	.word	0x000000ff
        /*0308*/ 	.word	0x00000108
        /*030c*/ 	.short	0x0100
        /*030e*/ 	.byte	0x05
	.zero		1


	//   ....[34]....
        /*0310*/ 	.word	0x000015c0
        /*0314*/ 	.word	0x00000003
        /*0318*/ 	.word	0x00000100
        /*031c*/ 	.short	0x010a
        /*031e*/ 	.byte	0xff
	.zero		1


	//   ....[35]....
        /*0320*/ 	.word	0x000015f0
        /*0324*/ 	.word	0x00000003
        /*0328*/ 	.word	0x000000f0
        /*032c*/ 	.short	0x0101
        /*032e*/ 	.byte	0xff
	.zero		1


	//   ....[36]....
        /*0330*/ 	.word	0x000016c0
        /*0334*/ 	.word	0x000000ff
        /*0338*/ 	.word	0x00000030
        /*033c*/ 	.short	0x010a
        /*033e*/ 	.byte	0x08
	.zero		1


	//   ....[37]....
        /*0340*/ 	.word	0x00001760
        /*0344*/ 	.word	0x000000ff
        /*0348*/ 	.word	0x00000030
        /*034c*/ 	.short	0x010a
        /*034e*/ 	.byte	0x21
	.zero		1


	//   ....[38]....
        /*0350*/ 	.word	0x000018c0
        /*0354*/ 	.word	0x000000ff
        /*0358*/ 	.word	0x00000030
        /*035c*/ 	.short	0x010a
        /*035e*/ 	.byte	0x08
	.zero		1


	//   ....[39]....
        /*0360*/ 	.word	0x000019b0
        /*0364*/ 	.word	0x000000ff
        /*0368*/ 	.word	0x00000088
        /*036c*/ 	.short	0x0101
        /*036e*/ 	.byte	0x04
	.zero		1


	//   ....[40]....
        /*0370*/ 	.word	0x000019d0
        /*0374*/ 	.word	0x000000ff
        /*0378*/ 	.word	0x00000030
        /*037c*/ 	.short	0x010a
        /*037e*/ 	.byte	0x08
	.zero		1


	//   ....[41]....
        /*0380*/ 	.word	0x00001a50
        /*0384*/ 	.word	0x000000ff
        /*0388*/ 	.word	0x00000030
        /*038c*/ 	.short	0x010a
        /*038e*/ 	.byte	0x11
	.zero		1


	//   ....[42]....
        /*0390*/ 	.word	0x00001bb0
        /*0394*/ 	.word	0x000000ff
        /*0398*/ 	.word	0x00000030
        /*039c*/ 	.short	0x010a
        /*039e*/ 	.byte	0x08
	.zero		1


	//   ....[43]....
        /*03a0*/ 	.word	0x00001cd0
        /*03a4*/ 	.word	0x00000002
        /*03a8*/ 	.word	0x00000090
        /*03ac*/ 	.short	0x010a
        /*03ae*/ 	.byte	0xff
	.zero		1


	//   ....[44]....
        /*03b0*/ 	.word	0x00001d90
        /*03b4*/ 	.word	0x00000002
        /*03b8*/ 	.word	0x00000000
        /*03bc*/ 	.short	0x0101
        /*03be*/ 	.byte	0xff
	.zero		1


	//   ....[45]....
        /*03c0*/ 	.word	0x000022f0
        /*03c4*/ 	.word	0x000000ff
        /*03c8*/ 	.word	0x00000000
        /*03cc*/ 	.short	0x010a
        /*03ce*/ 	.byte	0x05
	.zero		1


	//   ....[46]....
        /*03d0*/ 	.word	0x00002380
        /*03d4*/ 	.word	0x000000ff
        /*03d8*/ 	.word	0x00000000
        /*03dc*/ 	.short	0x010a
        /*03de*/ 	.byte	0x05
	.zero		1


	//   ....[47]....
        /*03e0*/ 	.word	0x00002410
        /*03e4*/ 	.word	0x000000ff
        /*03e8*/ 	.word	0x00000000
        /*03ec*/ 	.short	0x010a
        /*03ee*/ 	.byte	0x05
	.zero		1


	//   ....[48]....
        /*03f0*/ 	.word	0x000024a0
        /*03f4*/ 	.word	0x000000ff
        /*03f8*/ 	.word	0x00000000
        /*03fc*/ 	.short	0x010a
        /*03fe*/ 	.byte	0x05
	.zero		1


	//   ....[49]....
        /*0400*/ 	.word	0x00002530
        /*0404*/ 	.word	0x000000ff
        /*0408*/ 	.word	0x00000000
        /*040c*/ 	.short	0x010a
        /*040e*/ 	.byte	0x05
	.zero		1


	//   ....[50]....
        /*0410*/ 	.word	0x000025d0
        /*0414*/ 	.word	0x00000000
        /*0418*/ 	.word	0x00000000
        /*041c*/ 	.short	0x010a
        /*041e*/ 	.byte	0xff
	.zero		1


	//   ....[51]....
        /*0420*/ 	.word	0x000026f0
        /*0424*/ 	.word	0x00000000
        /*0428*/ 	.word	0x000000f0
        /*042c*/ 	.short	0x010a
        /*042e*/ 	.byte	0xff
	.zero		1


	//   ....[52]....
        /*0430*/ 	.word	0x00002750
        /*0434*/ 	.word	0x00000004
        /*0438*/ 	.word	0x00000000
        /*043c*/ 	.short	0x0101
        /*043e*/ 	.byte	0xff
	.zero		1


	//   ....[53]....
        /*0440*/ 	.word	0x00002770
        /*0444*/ 	.word	0x000000ff
        /*0448*/ 	.word	0x000000a0
        /*044c*/ 	.short	0x010a
        /*044e*/ 	.byte	0x05
	.zero		1


	//   ....[54]....
        /*0450*/ 	.word	0x00002890
        /*0454*/ 	.word	0x00000000
        /*0458*/ 	.word	0x00000090
        /*045c*/ 	.short	0x010a
        /*045e*/ 	.byte	0xff
	.zero		1


	//   ....[55]....
        /*0460*/ 	.word	0x000029a0
        /*0464*/ 	.word	0x00000000
        /*0468*/ 	.word	0x00000000
        /*046c*/ 	.short	0x0101
        /*046e*/ 	.byte	0xff
	.zero		1


	//   ....[56]....
        /*0470*/ 	.word	0x00002a30
        /*0474*/ 	.word	0x000000ff
        /*0478*/ 	.word	0x000000a0
        /*047c*/ 	.short	0x0106
        /*047e*/ 	.byte	0x05
	.zero		1


	//   ....[57]....
        /*0480*/ 	.word	0x00002a50
        /*0484*/ 	.word	0x000000ff
        /*0488*/ 	.word	0x000000a0
        /*048c*/ 	.short	0x010a
        /*048e*/ 	.byte	0x05
	.zero		1


	//   ....[58]....
        /*0490*/ 	.word	0x00002ae0
        /*0494*/ 	.word	0x000000ff
        /*0498*/ 	.word	0x000000a0
        /*049c*/ 	.short	0x0106
        /*049e*/ 	.byte	0x04
	.zero		1


	//   ....[59]....
        /*04a0*/ 	.word	0x00002b20
        /*04a4*/ 	.word	0x00000000
        /*04a8*/ 	.word	0x000000a0
        /*04ac*/ 	.short	0x010a
        /*04ae*/ 	.byte	0xff
	.zero		1


	//   ....[60]....
        /*04b0*/ 	.word	0x00003050
        /*04b4*/ 	.word	0x00000000
        /*04b8*/ 	.word	0x00000090
        /*04bc*/ 	.short	0x010a
        /*04be*/ 	.byte	0xff
	.zero		1


	//   ....[61]....
        /*04c0*/ 	.word	0x00003160
        /*04c4*/ 	.word	0x00000003
        /*04c8*/ 	.word	0x00000000
        /*04cc*/ 	.short	0x0101
        /*04ce*/ 	.byte	0xff
	.zero		1


	//   ....[62]....
        /*04d0*/ 	.word	0x00003170
        /*04d4*/ 	.word	0x000000ff
        /*04d8*/ 	.word	0x00000000
        /*04dc*/ 	.short	0x010a
        /*04de*/ 	.byte	0x06
	.zero		1


	//   ....[63]....
        /*04e0*/ 	.word	0x00003190
        /*04e4*/ 	.word	0x000000ff
        /*04e8*/ 	.word	0x000000d0
        /*04ec*/ 	.short	0x010a
        /*04ee*/ 	.byte	0x07
	.zero		1


	//   ....[64]....
        /*04f0*/ 	.word	0x00003260
        /*04f4*/ 	.word	0x000000ff
        /*04f8*/ 	.word	0x00000000
        /*04fc*/ 	.short	0x010a
        /*04fe*/ 	.byte	0x06
	.zero		1


	//   ....[65]....
        /*0500*/ 	.word	0x00003390
        /*0504*/ 	.word	0x000000ff
        /*0508*/ 	.word	0x00000000
        /*050c*/ 	.short	0x010a
        /*050e*/ 	.byte	0x1a
	.zero		1


	//   ....[66]....
        /*0510*/ 	.word	0x00003630
        /*0514*/ 	.word	0x000000ff
        /*0518*/ 	.word	0x00000000
        /*051c*/ 	.short	0x010a
        /*051e*/ 	.byte	0x06
	.zero		1


	//   ....[67]....
        /*0520*/ 	.word	0x000036c0
        /*0524*/ 	.word	0x000000ff
        /*0528*/ 	.word	0x00000000
        /*052c*/ 	.short	0x010a
        /*052e*/ 	.byte	0x06
	.zero		1


	//   ....[68]....
        /*0530*/ 	.word	0x00003750
        /*0534*/ 	.word	0x000000ff
        /*0538*/ 	.word	0x00000000
        /*053c*/ 	.short	0x010a
        /*053e*/ 	.byte	0x06
	.zero		1


	//   ....[69]....
        /*0540*/ 	.word	0x000037e0
        /*0544*/ 	.word	0x000000ff
        /*0548*/ 	.word	0x00000000
        /*054c*/ 	.short	0x010a
        /*054e*/ 	.byte	0x07
	.zero		1


	//   ....[70]....
        /*0550*/ 	.word	0x00003c40
        /*0554*/ 	.word	0x00000000
        /*0558*/ 	.word	0x00000090
        /*055c*/ 	.short	0x010a
        /*055e*/ 	.byte	0xff
	.zero		1


	//   ....[71]....
        /*0560*/ 	.word	0x00003d00
        /*0564*/ 	.word	0x00000000
        /*0568*/ 	.word	0x00000000
        /*056c*/ 	.short	0x0101
        /*056e*/ 	.byte	0xff
	.zero		1


	//   ....[72]....
        /*0570*/ 	.word	0x00004020
        /*0574*/ 	.word	0x000000ff
        /*0578*/ 	.word	0x00000088
        /*057c*/ 	.short	0x010a
        /*057e*/ 	.byte	0x07
	.zero		1


	//   ....[73]....
        /*0580*/ 	.word	0x00004210
        /*0584*/ 	.word	0x000000ff
        /*0588*/ 	.word	0x00000070
        /*058c*/ 	.short	0x010a
        /*058e*/ 	.byte	0x07
	.zero		1


	//   ....[74]....
        /*0590*/ 	.word	0x000043e0
        /*0594*/ 	.word	0x000000ff
        /*0598*/ 	.word	0x00000060
        /*059c*/ 	.short	0x010b
        /*059e*/ 	.byte	0x07
	.zero		1


	//   ....[75]....
        /*05a0*/ 	.word	0x00004450
        /*05a4*/ 	.word	0x000000ff
        /*05a8*/ 	.word	0x00000000
        /*05ac*/ 	.short	0x0101
        /*05ae*/ 	.byte	0x08
	.zero		1


	//   ....[76]....
        /*05b0*/ 	.word	0x00004480
        /*05b4*/ 	.word	0x000000ff
        /*05b8*/ 	.word	0x00000078
        /*05bc*/ 	.short	0x010a
        /*05be*/ 	.byte	0x07
	.zero		1


	//   ....[77]....
        /*05c0*/ 	.word	0x00004690
        /*05c4*/ 	.word	0x000000ff
        /*05c8*/ 	.word	0x00000068
        /*05cc*/ 	.short	0x010b
        /*05ce*/ 	.byte	0x07
	.zero		1


	//   ....[78]....
        /*05d0*/ 	.word	0x000046b0
        /*05d4*/ 	.word	0x000000ff
        /*05d8*/ 	.word	0x00000000
        /*05dc*/ 	.short	0x0101
        /*05de*/ 	.byte	0x0d
	.zero		1


	//   ....[79]....
        /*05e0*/ 	.word	0x000046e0
        /*05e4*/ 	.word	0x000000ff
        /*05e8*/ 	.word	0x00000070
        /*05ec*/ 	.short	0x010a
        /*05ee*/ 	.byte	0x07
	.zero		1


	//   ....[80]....
        /*05f0*/ 	.word	0x00004720
        /*05f4*/ 	.word	0x00000000
        /*05f8*/ 	.word	0x00000078
        /*05fc*/ 	.short	0x010a
        /*05fe*/ 	.byte	0xff
	.zero		1


	//   ....[81]....
        /*0600*/ 	.word	0x00004a50
        /*0604*/ 	.word	0x00000000
        /*0608*/ 	.word	0x00000090
        /*060c*/ 	.short	0x010a
        /*060e*/ 	.byte	0xff
	.zero		1


	//   ....[82]....
        /*0610*/ 	.word	0x00004b60
        /*0614*/ 	.word	0x00000000
        /*0618*/ 	.word	0x00000000
        /*061c*/ 	.short	0x0101
        /*061e*/ 	.byte	0xff
	.zero		1


	//   ....[83]....
        /*0620*/ 	.word	0x000055c0
        /*0624*/ 	.word	0x00000003
        /*0628*/ 	.word	0x00000060
        /*062c*/ 	.short	0x010a
        /*062e*/ 	.byte	0xff
	.zero		1


	//   ....[84]....
        /*0630*/ 	.word	0x00005600
        /*0634*/ 	.word	0x000000cf
        /*0638*/ 	.word	0x000000b0
        /*063c*/ 	.short	0x010a
        /*063e*/ 	.byte	0xff
	.zero		1


	//   ....[85]....
        /*0640*/ 	.word	0x00005730
        /*0644*/ 	.word	0x00000003
        /*0648*/ 	.word	0x00000060
        /*064c*/ 	.short	0x010a
        /*064e*/ 	.byte	0xff
	.zero		1


	//   ....[86]....
        /*0650*/ 	.word	0x00005890
        /*0654*/ 	.word	0x00000000
        /*0658*/ 	.word	0x00000000
        /*065c*/ 	.short	0x0101
        /*065e*/ 	.byte	0xff
	.zero		1


	//   ....[87]....
        /*0660*/ 	.word	0x000058f0
        /*0664*/ 	.word	0x000000cf
        /*0668*/ 	.word	0x000000b0
        /*066c*/ 	.short	0x010a
        /*066e*/ 	.byte	0xff
	.zero		1


	//   ....[88]....
        /*0670*/ 	.word	0x00006ca0
        /*0674*/ 	.word	0x000000d2
        /*0678*/ 	.word	0x00000060
        /*067c*/ 	.short	0x010a
        /*067e*/ 	.byte	0xff
	.zero		1


	//   ....[89]....
        /*0680*/ 	.word	0x00006d70
        /*0684*/ 	.word	0x000000d2
        /*0688*/ 	.word	0x00000060
        /*068c*/ 	.short	0x010a
        /*068e*/ 	.byte	0xff
	.zero		1


	//   ....[90]....
        /*0690*/ 	.word	0x00006eb0
        /*0694*/ 	.word	0x00000003
        /*0698*/ 	.word	0x00000000
        /*069c*/ 	.short	0x0101
        /*069e*/ 	.byte	0xff
	.zero		1


	//   ....[91]....
        /*06a0*/ 	.word	0x000073c0
        /*06a4*/ 	.word	0x000000ff
        /*06a8*/ 	.word	0x00000000
        /*06ac*/ 	.short	0x0101
        /*06ae*/ 	.byte	0x05
	.zero		1


	//   ....[92]....
        /*06b0*/ 	.word	0x00008340
        /*06b4*/ 	.word	0x00000003
        /*06b8*/ 	.word	0x00000100
        /*06bc*/ 	.short	0x010a
        /*06be*/ 	.byte	0xff
	.zero		1


	//   ....[93]....
        /*06c0*/ 	.word	0x000083a0
        /*06c4*/ 	.word	0x00000002
        /*06c8*/ 	.word	0x00000030
        /*06cc*/ 	.short	0x010a
        /*06ce*/ 	.byte	0xff
	.zero		1


	//   ....[94]....
        /*06d0*/ 	.word	0x00008400
        /*06d4*/ 	.word	0x00000002
        /*06d8*/ 	.word	0x00000030
        /*06dc*/ 	.short	0x010a
        /*06de*/ 	.byte	0xff
	.zero		1


	//   ....[95]....
        /*06e0*/ 	.word	0x00008450
        /*06e4*/ 	.word	0x00000002
        /*06e8*/ 	.word	0x00000090
        /*06ec*/ 	.short	0x010a
        /*06ee*/ 	.byte	0xff
	.zero		1


	//   ....[96]....
        /*06f0*/ 	.word	0x000084b0
        /*06f4*/ 	.word	0x00000000
        /*06f8*/ 	.word	0x00000000
        /*06fc*/ 	.short	0x010a
        /*06fe*/ 	.byte	0xff
	.zero		1


	//   ....[97]....
        /*0700*/ 	.word	0x00008510
        /*0704*/ 	.word	0x00000000
        /*0708*/ 	.word	0x00000000
        /*070c*/ 	.short	0x010a
        /*070e*/ 	.byte	0xff
	.zero		1


	//   ....[98]....
        /*0710*/ 	.word	0x00008570
        /*0714*/ 	.word	0x00000000
        /*0718*/ 	.word	0x00000000
        /*071c*/ 	.short	0x010a
        /*071e*/ 	.byte	0xff
	.zero		1


	//   ....[99]....
        /*0720*/ 	.word	0x000085d0
        /*0724*/ 	.word	0x00000000
        /*0728*/ 	.word	0x00000000
        /*072c*/ 	.short	0x010a
        /*072e*/ 	.byte	0xff
	.zero		1


	//   ....[100]....
        /*0730*/ 	.word	0x00008630
        /*0734*/ 	.word	0x00000000
        /*0738*/ 	.word	0x00000000
        /*073c*/ 	.short	0x010a
        /*073e*/ 	.byte	0xff
	.zero		1


	//   ....[101]....
        /*0740*/ 	.word	0x00008680
        /*0744*/ 	.word	0x00000000
        /*0748*/ 	.word	0x000000f0
        /*074c*/ 	.short	0x010a
        /*074e*/ 	.byte	0xff
	.zero		1


	//   ....[102]....
        /*0750*/ 	.word	0x000086e0
        /*0754*/ 	.word	0x00000000
        /*0758*/ 	.word	0x000000a0
        /*075c*/ 	.short	0x010a
        /*075e*/ 	.byte	0xff
	.zero		1


	//   ....[103]....
        /*0760*/ 	.word	0x00008730
        /*0764*/ 	.word	0x00000000
        /*0768*/ 	.word	0x00000090
        /*076c*/ 	.short	0x010a
        /*076e*/ 	.byte	0xff
	.zero		1


	//   ....[104]....
        /*0770*/ 	.word	0x00008790
        /*0774*/ 	.word	0x00000000
        /*0778*/ 	.word	0x000000a0
        /*077c*/ 	.short	0x010a
        /*077e*/ 	.byte	0xff
	.zero		1


	//   ....[105]....
        /*0780*/ 	.word	0x000087e0
        /*0784*/ 	.word	0x00000000
        /*0788*/ 	.word	0x00000090
        /*078c*/ 	.short	0x010a
        /*078e*/ 	.byte	0xff
	.zero		1


	//   ....[106]....
        /*0790*/ 	.word	0x00008840
        /*0794*/ 	.word	0x00000003
        /*0798*/ 	.word	0x000000d0
        /*079c*/ 	.short	0x010a
        /*079e*/ 	.byte	0xff
	.zero		1


	//   ....[107]....
        /*07a0*/ 	.word	0x000088a0
        /*07a4*/ 	.word	0x00000000
        /*07a8*/ 	.word	0x00000000
        /*07ac*/ 	.short	0x010a
        /*07ae*/ 	.byte	0xff
	.zero		1


	//   ....[108]....
        /*07b0*/ 	.word	0x00008900
        /*07b4*/ 	.word	0x00000000
        /*07b8*/ 	.word	0x00000000
        /*07bc*/ 	.short	0x010a
        /*07be*/ 	.byte	0xff
	.zero		1


	//   ....[109]....
        /*07c0*/ 	.word	0x00008960
        /*07c4*/ 	.word	0x00000000
        /*07c8*/ 	.word	0x00000000
        /*07cc*/ 	.short	0x010a
        /*07ce*/ 	.byte	0xff
	.zero		1


	//   ....[110]....
        /*07d0*/ 	.word	0x000089c0
        /*07d4*/ 	.word	0x00000000
        /*07d8*/ 	.word	0x00000000
        /*07dc*/ 	.short	0x010a
        /*07de*/ 	.byte	0xff
	.zero		1


	//   ....[111]....
        /*07e0*/ 	.word	0x00008a20
        /*07e4*/ 	.word	0x00000000
        /*07e8*/ 	.word	0x00000000
        /*07ec*/ 	.short	0x010a
        /*07ee*/ 	.byte	0xff
	.zero		1


	//   ....[112]....
        /*07f0*/ 	.word	0x00008a70
        /*07f4*/ 	.word	0x00000000
        /*07f8*/ 	.word	0x00000090
        /*07fc*/ 	.short	0x010a
        /*07fe*/ 	.byte	0xff
	.zero		1


	//   ....[113]....
        /*0800*/ 	.word	0x00008ad0
        /*0804*/ 	.word	0x00000000
        /*0808*/ 	.word	0x00000088
        /*080c*/ 	.short	0x010a
        /*080e*/ 	.byte	0xff
	.zero		1


	//   ....[114]....
        /*0810*/ 	.word	0x00008b30
        /*0814*/ 	.word	0x00000003
        /*0818*/ 	.word	0x00000070
        /*081c*/ 	.short	0x010a
        /*081e*/ 	.byte	0xff
	.zero		1


	//   ....[115]....
        /*0820*/ 	.word	0x00008b90
        /*0824*/ 	.word	0x00000003
        /*0828*/ 	.word	0x00000078
        /*082c*/ 	.short	0x010a
        /*082e*/ 	.byte	0xff
	.zero		1


	//   ....[116]....
        /*0830*/ 	.word	0x00008bf0
        /*0834*/ 	.word	0x00000000
        /*0838*/ 	.word	0x00000070
        /*083c*/ 	.short	0x010a
        /*083e*/ 	.byte	0xff
	.zero		1


	//   ....[117]....
        /*0840*/ 	.word	0x00008c40
        /*0844*/ 	.word	0x00000000
        /*0848*/ 	.word	0x00000090
        /*084c*/ 	.short	0x010a
        /*084e*/ 	.byte	0xff
	.zero		1


	//   ....[118]....
        /*0850*/ 	.word	0x00008c90
        /*0854*/ 	.word	0x00000003
        /*0858*/ 	.word	0x00000060
        /*085c*/ 	.short	0x010a
        /*085e*/ 	.byte	0xff
	.zero		1


	//   ....[119]....
        /*0860*/ 	.word	0x00008ce0
        /*0864*/ 	.word	0x000000cf
        /*0868*/ 	.word	0x000000b0
        /*086c*/ 	.short	0x010a
        /*086e*/ 	.byte	0xff
	.zero		1


	//   ....[120]....
        /*0870*/ 	.word	0x00008d30
        /*0874*/ 	.word	0x000000d2
        /*0878*/ 	.word	0x00000060
        /*087c*/ 	.short	0x010a
        /*087e*/ 	.byte	0xff
	.zero		1


	//----- nvinfo : EIATTR_NUM_MBARRIERS
	.align		4
.L_47:
        /*0880*/ 	.byte	0x03, 0x38
        /*0882*/ 	.short	0x0022


	//----- nvinfo : EIATTR_EXIT_INSTR_OFFSETS
	.align		4
        /*0884*/ 	.byte	0x04, 0x1c
        /*0886*/ 	.short	(.L_49 - .L_48)


	//   ....[0]....
.L_48:
        /*0888*/ 	.word	0x00002600


	//   ....[1]....
        /*088c*/ 	.word	0x00002af0


	//   ....[2]....
        /*0890*/ 	.word	0x00002b50


	//   ....[3]....
        /*0894*/ 	.word	0x00003a40


	//   ....[4]....
        /*0898*/ 	.word	0x00004750


	//   ....[5]....
        /*089c*/ 	.word	0x00004790


	//   ....[6]....
        /*08a0*/ 	.word	0x00008330


	//----- nvinfo : EIATTR_MAX_THREADS
	.align		4
.L_49:
        /*08a4*/ 	.byte	0x04, 0x05
        /*08a6*/ 	.short	(.L_51 - .L_50)
.L_50:
        /*08a8*/ 	.word	0x00000100
        /*08ac*/ 	.word	0x00000001
        /*08b0*/ 	.word	0x00000001


	//----- nvinfo : EIATTR_CRS_STACK_SIZE
	.align		4
.L_51:
        /*08b4*/ 	.byte	0x04, 0x1e
        /*08b6*/ 	.short	(.L_53 - .L_52)
.L_52:
        /*08b8*/ 	.word	0x00000000


	//----- nvinfo : EIATTR_CBANK_PARAM_SIZE
	.align		4
.L_53:
        /*08bc*/ 	.byte	0x03, 0x19
        /*08be*/ 	.short	0x0800


	//----- nvinfo : EIATTR_PARAM_CBANK
	.align		4
        /*08c0*/ 	.byte	0x04, 0x0a
        /*08c2*/ 	.short	(.L_55 - .L_54)
	.align		4
.L_54:
        /*08c4*/ 	.word	index@(.nv.constant0._ZN7cutlass13device_kernelINS_4gemm6kernel13GemmUniversalIN4cute5tupleIJiiiiEEENS1_10collective13CollectiveMmaINS1_35MainloopSm100TmaUmmaWarpSpecializedILi6ELi2ELi4ENS5_IJNS4_1CILi1EEESB_SB_EEEEENS5_IJNSA_ILi128EEESE_SE_EEENS_12float_e4m3_tENS5_IJlSB_lEEESG_NS5_IJSB_llEEENS4_8TiledMMAINS4_8MMA_AtomIJNS4_10MMA_TraitsINS4_19SM100_MMA_F8F6F4_SSEJSG_SG_fSE_SE_NS4_17integral_constantINS4_4UMMA5MajorELSP_0EEENSN_ISP_LSP_1EEENSN_INSO_7ScaleInELSS_0EEEST_EEEEEENS4_6LayoutISC_NS5_IJNSA_ILi0EEESX_SX_EEEEENS5_IJNS4_10UnderscoreES10_S10_EEEEENS4_13SM90_TMA_LOADENS4_14ComposedLayoutINS4_7SwizzleILi3ELi4ELi3EEENS4_18smem_ptr_flag_bitsILi8EEENSW_INS5_IJNSA_ILi8EEESE_EEENS5_IJSE_SB_EEEEEEEvNS4_8identityES13_NS14_IS16_S18_NSW_INS5_IJSE_S19_EEENS5_IJSB_SE_EEEEEEEvS1E_EENS_8epilogue10collective18CollectiveEpilogueINS1K_23Sm100TmaWarpSpecializedILi2ELi2ELi64ELb0ELb0EEEJSF_NS5_IJNSW_ISE_SB_EENSW_INSA_ILi64EEESB_EEEEESG_SH_SG_SH_NS1K_6fusion15FusionCallbacksIS1O_NS1T_17LinearCombinationISG_fSG_fLNS_15FloatRoundStyleE2EEESF_S1S_JEEENS4_5SM1004TMEM4LOAD26SM100_TMEM_LOAD_32dp32b64xES13_NS14_INS15_ILi2ELi4ELi3EEES18_NSW_INS5_IJS19_S1Q_EEENS5_IJS1Q_SB_EEEEEEENS4_39AutoVectorizingCopyWithAssumedAlignmentILi128EEENS4_14SM90_TMA_STOREES27_S29_S29_EEEvvEEEEvNT_6ParamsE)
        /*08c8*/ 	.short	0x0380
        /*08ca*/ 	.short	0x0800


	//----- nvinfo : EIATTR_SW_WAR
	.align		4
.L_55:
        /*08cc*/ 	.byte	0x04, 0x36
        /*08ce*/ 	.short	(.L_57 - .L_56)
.L_56:
        /*08d0*/ 	.word	0x00000008
.L_57:


//--------------------- .nv.callgraph             --------------------------
	.section	.nv.callgraph,"",@"SHT_CUDA_CALLGRAPH"
	.align	4
	.sectionentsize	8
	.align		4
        /*0000*/ 	.word	0x00000000
	.align		4
        /*0004*/ 	.word	0xffffffff
	.align		4
        /*0008*/ 	.word	index@(_ZN7cutlass13device_kernelINS_4gemm6kernel13GemmUniversalIN4cute5tupleIJiiiiEEENS1_10collective13CollectiveMmaINS1_35MainloopSm100TmaUmmaWarpSpecializedILi6ELi2ELi4ENS5_IJNS4_1CILi1EEESB_SB_EEEEENS5_IJNSA_ILi128EEESE_SE_EEENS_12float_e4m3_tENS5_IJlSB_lEEESG_NS5_IJSB_llEEENS4_8TiledMMAINS4_8MMA_AtomIJNS4_10MMA_TraitsINS4_19SM100_MMA_F8F6F4_SSEJSG_SG_fSE_SE_NS4_17integral_constantINS4_4UMMA5MajorELSP_0EEENSN_ISP_LSP_1EEENSN_INSO_7ScaleInELSS_0EEEST_EEEEEENS4_6LayoutISC_NS5_IJNSA_ILi0EEESX_SX_EEEEENS5_IJNS4_10UnderscoreES10_S10_EEEEENS4_13SM90_TMA_LOADENS4_14ComposedLayoutINS4_7SwizzleILi3ELi4ELi3EEENS4_18smem_ptr_flag_bitsILi8EEENSW_INS5_IJNSA_ILi8EEESE_EEENS5_IJSE_SB_EEEEEEEvNS4_8identityES13_NS14_IS16_S18_NSW_INS5_IJSE_S19_EEENS5_IJSB_SE_EEEEEEEvS1E_EENS_8epilogue10collective18CollectiveEpilogueINS1K_23Sm100TmaWarpSpecializedILi2ELi2ELi64ELb0ELb0EEEJSF_NS5_IJNSW_ISE_SB_EENSW_INSA_ILi64EEESB_EEEEESG_SH_SG_SH_NS1K_6fusion15FusionCallbacksIS1O_NS1T_17LinearCombinationISG_fSG_fLNS_15FloatRoundStyleE2EEESF_S1S_JEEENS4_5SM1004TMEM4LOAD26SM100_TMEM_LOAD_32dp32b64xES13_NS14_INS15_ILi2ELi4ELi3EEES18_NSW_INS5_IJS19_S1Q_EEENS5_IJS1Q_SB_EEEEEEENS4_39AutoVectorizingCopyWithAssumedAlignmentILi128EEENS4_14SM90_TMA_STOREES27_S29_S29_EEEvvEEEEvNT_6ParamsE)
	.align		4
        /*000c*/ 	.word	index@(__assertfail)
	.align		4
        /*0010*/ 	.word	0x00000000
	.align		4
        /*0014*/ 	.word	0xfffffffe
	.align		4
        /*0018*/ 	.word	0x00000000
	.align		4
        /*001c*/ 	.word	0xfffffffd
	.align		4
        /*0020*/ 	.word	0x00000000
	.align		4
        /*0024*/ 	.word	0xfffffffc


//--------------------- .nv.constant4             --------------------------
	.section	.nv.constant4,"a",@progbits
	.align	8
	.align		8
.nv.constant4:
        /*0000*/ 	.dword	__assertfail
	.align		8
        /*0008*/ 	.dword	__unnamed_1
	.align		8
        /*0010*/ 	.dword	__unnamed_2
	.align		8
        /*0018*/ 	.dword	_ZN40_INTERNAL_052fd4ce_4_k_cu_b78cf1b5_229844cuda3std3__45__cpo5beginE
	.align		8
        /*0020*/ 	.dword	_ZN40_INTERNAL_052fd4ce_4_k_cu_b78cf1b5_229844cuda3std3__45__cpo3endE
	.align		8
        /*0028*/ 	.dword	_ZN40_INTERNAL_052fd4ce_4_k_cu_b78cf1b5_229844cuda3std3__45__cpo6cbeginE
	.align		8
        /*0030*/ 	.dword	_ZN40_INTERNAL_052fd4ce_4_k_cu_b78cf1b5_229844cuda3std3__45__cpo4cendE
	.align		8
        /*0038*/ 	.dword	_ZN40_INTERNAL_052fd4ce_4_k_cu_b78cf1b5_229844cuda3std3__442_GLOBAL__N__052fd4ce_4_k_cu_b78cf1b5_229846ignoreE
	.align		8
        /*0040*/ 	.dword	_ZN40_INTERNAL_052fd4ce_4_k_cu_b78cf1b5_229844cuda3std3__419piecewise_constructE
	.align		8
        /*0048*/ 	.dword	_ZN40_INTERNAL_052fd4ce_4_k_cu_b78cf1b5_229844cuda3std3__48in_placeE
	.align		8
        /*0050*/ 	.dword	_ZN40_INTERNAL_052fd4ce_4_k_cu_b78cf1b5_229844cuda3std6ranges3__45__cpo4swapE
	.align		8
        /*0058*/ 	.dword	_ZN40_INTERNAL_052fd4ce_4_k_cu_b78cf1b5_229844cuda3std6ranges3__45__cpo9iter_moveE
	.align		8
        /*0060*/ 	.dword	_ZN40_INTERNAL_052fd4ce_4_k_cu_b78cf1b5_229844cute7productE
	.align		8
        /*0068*/ 	.dword	_ZN40_INTERNAL_052fd4ce_4_k_cu_b78cf1b5_229844cute1_E
	.align		8
        /*0070*/ 	.dword	$str$25
	.align		8
        /*0078*/ 	.dword	$str$26
	.align		8
        /*0080*/ 	.dword	$str$27
	.align		8
        /*0088*/ 	.dword	$str$28


//--------------------- .text._ZN7cutlass13device_kernelINS_4gemm6kernel13GemmUniversalIN4cute5tupleIJiiiiEEENS1_10collective13CollectiveMmaINS1_35MainloopSm100TmaUmmaWarpSpecializedILi6ELi2ELi4ENS5_IJNS4_1CILi1EEESB_SB_EEEEENS5_IJNSA_ILi128EEESE_SE_EEENS_12float_e4m3_tENS5_IJlSB_lEEESG_NS5_IJSB_llEEENS4_8TiledMMAINS4_8MMA_AtomIJNS4_10MMA_TraitsINS4_19SM100_MMA_F8F6F4_SSEJSG_SG_fSE_SE_NS4_17integral_constantINS4_4UMMA5MajorELSP_0EEENSN_ISP_LSP_1EEENSN_INSO_7ScaleInELSS_0EEEST_EEEEEENS4_6LayoutISC_NS5_IJNSA_ILi0EEESX_SX_EEEEENS5_IJNS4_10UnderscoreES10_S10_EEEEENS4_13SM90_TMA_LOADENS4_14ComposedLayoutINS4_7SwizzleILi3ELi4ELi3EEENS4_18smem_ptr_flag_bitsILi8EEENSW_INS5_IJNSA_ILi8EEESE_EEENS5_IJSE_SB_EEEEEEEvNS4_8identityES13_NS14_IS16_S18_NSW_INS5_IJSE_S19_EEENS5_IJSB_SE_EEEEEEEvS1E_EENS_8epilogue10collective18CollectiveEpilogueINS1K_23Sm100TmaWarpSpecializedILi2ELi2ELi64ELb0ELb0EEEJSF_NS5_IJNSW_ISE_SB_EENSW_INSA_ILi64EEESB_EEEEESG_SH_SG_SH_NS1K_6fusion15FusionCallbacksIS1O_NS1T_17LinearCombinationISG_fSG_fLNS_15FloatRoundStyleE2EEESF_S1S_JEEENS4_5SM1004TMEM4LOAD26SM100_TMEM_LOAD_32dp32b64xES13_NS14_INS15_ILi2ELi4ELi3EEES18_NSW_INS5_IJS19_S1Q_EEENS5_IJS1Q_SB_EEEEEEENS4_39AutoVectorizingCopyWithAssumedAlignmentILi128EEENS4_14SM90_TMA_STOREES27_S29_S29_EEEvvEEEEvNT_6ParamsE --------------------------
	.section	.text._ZN7cutlass13device_kernelINS_4gemm6kernel13GemmUniversalIN4cute5tupleIJiiiiEEENS1_10collective13CollectiveMmaINS1_35MainloopSm100TmaUmmaWarpSpecializedILi6ELi2ELi4ENS5_IJNS4_1CILi1EEESB_SB_EEEEENS5_IJNSA_ILi128EEESE_SE_EEENS_12float_e4m3_tENS5_IJlSB_lEEESG_NS5_IJSB_llEEENS4_8TiledMMAINS4_8MMA_AtomIJNS4_10MMA_TraitsINS4_19SM100_MMA_F8F6F4_SSEJSG_SG_fSE_SE_NS4_17integral_constantINS4_4UMMA5MajorELSP_0EEENSN_ISP_LSP_1EEENSN_INSO_7ScaleInELSS_0EEEST_EEEEEENS4_6LayoutISC_NS5_IJNSA_ILi0EEESX_SX_EEEEENS5_IJNS4_10UnderscoreES10_S10_EEEEENS4_13SM90_TMA_LOADENS4_14ComposedLayoutINS4_7SwizzleILi3ELi4ELi3EEENS4_18smem_ptr_flag_bitsILi8EEENSW_INS5_IJNSA_ILi8EEESE_EEENS5_IJSE_SB_EEEEEEEvNS4_8identityES13_NS14_IS16_S18_NSW_INS5_IJSE_S19_EEENS5_IJSB_SE_EEEEEEEvS1E_EENS_8epilogue10collective18CollectiveEpilogueINS1K_23Sm100TmaWarpSpecializedILi2ELi2ELi64ELb0ELb0EEEJSF_NS5_IJNSW_ISE_SB_EENSW_INSA_ILi64EEESB_EEEEESG_SH_SG_SH_NS1K_6fusion15FusionCallbacksIS1O_NS1T_17LinearCombinationISG_fSG_fLNS_15FloatRoundStyleE2EEESF_S1S_JEEENS4_5SM1004TMEM4LOAD26SM100_TMEM_LOAD_32dp32b64xES13_NS14_INS15_ILi2ELi4ELi3EEES18_NSW_INS5_IJS19_S1Q_EEENS5_IJS1Q_SB_EEEEEEENS4_39AutoVectorizingCopyWithAssumedAlignmentILi128EEENS4_14SM90_TMA_STOREES27_S29_S29_EEEvvEEEEvNT_6ParamsE,"ax",@progbits
	.align	128
.text._ZN7cutlass13device_kernelINS_4gemm6kernel13GemmUniversalIN4cute5tupleIJiiiiEEENS1_10collective13CollectiveMmaINS1_35MainloopSm100TmaUmmaWarpSpecializedILi6ELi2ELi4ENS5_IJNS4_1CILi1EEESB_SB_EEEEENS5_IJNSA_ILi128EEESE_SE_EEENS_12float_e4m3_tENS5_IJlSB_lEEESG_NS5_IJSB_llEEENS4_8TiledMMAINS4_8MMA_AtomIJNS4_10MMA_TraitsINS4_19SM100_MMA_F8F6F4_SSEJSG_SG_fSE_SE_NS4_17integral_constantINS4_4UMMA5MajorELSP_0EEENSN_ISP_LSP_1EEENSN_INSO_7ScaleInELSS_0EEEST_EEEEEENS4_6LayoutISC_NS5_IJNSA_ILi0EEESX_SX_EEEEENS5_IJNS4_10UnderscoreES10_S10_EEEEENS4_13SM90_TMA_LOADENS4_14ComposedLayoutINS4_7SwizzleILi3ELi4ELi3EEENS4_18smem_ptr_flag_bitsILi8EEENSW_INS5_IJNSA_ILi8EEESE_EEENS5_IJSE_SB_EEEEEEEvNS4_8identityES13_NS14_IS16_S18_NSW_INS5_IJSE_S19_EEENS5_IJSB_SE_EEEEEEEvS1E_EENS_8epilogue10collective18CollectiveEpilogueINS1K_23Sm100TmaWarpSpecializedILi2ELi2ELi64ELb0ELb0EEEJSF_NS5_IJNSW_ISE_SB_EENSW_INSA_ILi64EEESB_EEEEESG_SH_SG_SH_NS1K_6fusion15FusionCallbacksIS1O_NS1T_17LinearCombinationISG_fSG_fLNS_15FloatRoundStyleE2EEESF_S1S_JEEENS4_5SM1004TMEM4LOAD26SM100_TMEM_LOAD_32dp32b64xES13_NS14_INS15_ILi2ELi4ELi3EEES18_NSW_INS5_IJS19_S1Q_EEENS5_IJS1Q_SB_EEEEEEENS4_39AutoVectorizingCopyWithAssumedAlignmentILi128EEENS4_14SM90_TMA_STOREES27_S29_S29_EEEvvEEEEvNT_6ParamsE:
        .type           _ZN7cutlass13device_kernelINS_4gemm6kernel13GemmUniversalIN4cute5tupleIJiiiiEEENS1_10collective13CollectiveMmaINS1_35MainloopSm100TmaUmmaWarpSpecializedILi6ELi2ELi4ENS5_IJNS4_1CILi1EEESB_SB_EEEEENS5_IJNSA_ILi128EEESE_SE_EEENS_12float_e4m3_tENS5_IJlSB_lEEESG_NS5_IJSB_llEEENS4_8TiledMMAINS4_8MMA_AtomIJNS4_10MMA_TraitsINS4_19SM100_MMA_F8F6F4_SSEJSG_SG_fSE_SE_NS4_17integral_constantINS4_4UMMA5MajorELSP_0EEENSN_ISP_LSP_1EEENSN_INSO_7ScaleInELSS_0EEEST_EEEEEENS4_6LayoutISC_NS5_IJNSA_ILi0EEESX_SX_EEEEENS5_IJNS4_10UnderscoreES10_S10_EEEEENS4_13SM90_TMA_LOADENS4_14ComposedLayoutINS4_7SwizzleILi3ELi4ELi3EEENS4_18smem_ptr_flag_bitsILi8EEENSW_INS5_IJNSA_ILi8EEESE_EEENS5_IJSE_SB_EEEEEEEvNS4_8identityES13_NS14_IS16_S18_NSW_INS5_IJSE_S19_EEENS5_IJSB_SE_EEEEEEEvS1E_EENS_8epilogue10collective18CollectiveEpilogueINS1K_23Sm100TmaWarpSpecializedILi2ELi2ELi64ELb0ELb0EEEJSF_NS5_IJNSW_ISE_SB_EENSW_INSA_ILi64EEESB_EEEEESG_SH_SG_SH_NS1K_6fusion15FusionCallbacksIS1O_NS1T_17LinearCombinationISG_fSG_fLNS_15FloatRoundStyleE2EEESF_S1S_JEEENS4_5SM1004TMEM4LOAD26SM100_TMEM_LOAD_32dp32b64xES13_NS14_INS15_ILi2ELi4ELi3EEES18_NSW_INS5_IJS19_S1Q_EEENS5_IJS1Q_SB_EEEEEEENS4_39AutoVectorizingCopyWithAssumedAlignmentILi128EEENS4_14SM90_TMA_STOREES27_S29_S29_EEEvvEEEEvNT_6ParamsE,@function
        .size           _ZN7cutlass13device_kernelINS_4gemm6kernel13GemmUniversalIN4cute5tupleIJiiiiEEENS1_10collective13CollectiveMmaINS1_35MainloopSm100TmaUmmaWarpSpecializedILi6ELi2ELi4ENS5_IJNS4_1CILi1EEESB_SB_EEEEENS5_IJNSA_ILi128EEESE_SE_EEENS_12float_e4m3_tENS5_IJlSB_lEEESG_NS5_IJSB_llEEENS4_8TiledMMAINS4_8MMA_AtomIJNS4_10MMA_TraitsINS4_19SM100_MMA_F8F6F4_SSEJSG_SG_fSE_SE_NS4_17integral_constantINS4_4UMMA5MajorELSP_0EEENSN_ISP_LSP_1EEENSN_INSO_7ScaleInELSS_0EEEST_EEEEEENS4_6LayoutISC_NS5_IJNSA_ILi0EEESX_SX_EEEEENS5_IJNS4_10UnderscoreES10_S10_EEEEENS4_13SM90_TMA_LOADENS4_14ComposedLayoutINS4_7SwizzleILi3ELi4ELi3EEENS4_18smem_ptr_flag_bitsILi8EEENSW_INS5_IJNSA_ILi8EEESE_EEENS5_IJSE_SB_EEEEEEEvNS4_8identityES13_NS14_IS16_S18_NSW_INS5_IJSE_S19_EEENS5_IJSB_SE_EEEEEEEvS1E_EENS_8epilogue10collective18CollectiveEpilogueINS1K_23Sm100TmaWarpSpecializedILi2ELi2ELi64ELb0ELb0EEEJSF_NS5_IJNSW_ISE_SB_EENSW_INSA_ILi64EEESB_EEEEESG_SH_SG_SH_NS1K_6fusion15FusionCallbacksIS1O_NS1T_17LinearCombinationISG_fSG_fLNS_15FloatRoundStyleE2EEESF_S1S_JEEENS4_5SM1004TMEM4LOAD26SM100_TMEM_LOAD_32dp32b64xES13_NS14_INS15_ILi2ELi4ELi3EEES18_NSW_INS5_IJS19_S1Q_EEENS5_IJS1Q_SB_EEEEEEENS4_39AutoVectorizingCopyWithAssumedAlignmentILi128EEENS4_14SM90_TMA_STOREES27_S29_S29_EEEvvEEEEvNT_6ParamsE,(.L_x_149 - _ZN7cutlass13device_kernelINS_4gemm6kernel13GemmUniversalIN4cute5tupleIJiiiiEEENS1_10collective13CollectiveMmaINS1_35MainloopSm100TmaUmmaWarpSpecializedILi6ELi2ELi4ENS5_IJNS4_1CILi1EEESB_SB_EEEEENS5_IJNSA_ILi128EEESE_SE_EEENS_12float_e4m3_tENS5_IJlSB_lEEESG_NS5_IJSB_llEEENS4_8TiledMMAINS4_8MMA_AtomIJNS4_10MMA_TraitsINS4_19SM100_MMA_F8F6F4_SSEJSG_SG_fSE_SE_NS4_17integral_constantINS4_4UMMA5MajorELSP_0EEENSN_ISP_LSP_1EEENSN_INSO_7ScaleInELSS_0EEEST_EEEEEENS4_6LayoutISC_NS5_IJNSA_ILi0EEESX_SX_EEEEENS5_IJNS4_10UnderscoreES10_S10_EEEEENS4_13SM90_TMA_LOADENS4_14ComposedLayoutINS4_7SwizzleILi3ELi4ELi3EEENS4_18smem_ptr_flag_bitsILi8EEENSW_INS5_IJNSA_ILi8EEESE_EEENS5_IJSE_SB_EEEEEEEvNS4_8identityES13_NS14_IS16_S18_NSW_INS5_IJSE_S19_EEENS5_IJSB_SE_EEEEEEEvS1E_EENS_8epilogue10collective18CollectiveEpilogueINS1K_23Sm100TmaWarpSpecializedILi2ELi2ELi64ELb0ELb0EEEJSF_NS5_IJNSW_ISE_SB_EENSW_INSA_ILi64EEESB_EEEEESG_SH_SG_SH_NS1K_6fusion15FusionCallbacksIS1O_NS1T_17LinearCombinationISG_fSG_fLNS_15FloatRoundStyleE2EEESF_S1S_JEEENS4_5SM1004TMEM4LOAD26SM100_TMEM_LOAD_32dp32b64xES13_NS14_INS15_ILi2ELi4ELi3EEES18_NSW_INS5_IJS19_S1Q_EEENS5_IJS1Q_SB_EEEEEEENS4_39AutoVectorizingCopyWithAssumedAlignmentILi128EEENS4_14SM90_TMA_STOREES27_S29_S29_EEEvvEEEEvNT_6ParamsE)
        .other          _ZN7cutlass13device_kernelINS_4gemm6kernel13GemmUniversalIN4cute5tupleIJiiiiEEENS1_10collective13CollectiveMmaINS1_35MainloopSm100TmaUmmaWarpSpecializedILi6ELi2ELi4ENS5_IJNS4_1CILi1EEESB_SB_EEEEENS5_IJNSA_ILi128EEESE_SE_EEENS_12float_e4m3_tENS5_IJlSB_lEEESG_NS5_IJSB_llEEENS4_8TiledMMAINS4_8MMA_AtomIJNS4_10MMA_TraitsINS4_19SM100_MMA_F8F6F4_SSEJSG_SG_fSE_SE_NS4_17integral_constantINS4_4UMMA5MajorELSP_0EEENSN_ISP_LSP_1EEENSN_INSO_7ScaleInELSS_0EEEST_EEEEEENS4_6LayoutISC_NS5_IJNSA_ILi0EEESX_SX_EEEEENS5_IJNS4_10UnderscoreES10_S10_EEEEENS4_13SM90_TMA_LOADENS4_14ComposedLayoutINS4_7SwizzleILi3ELi4ELi3EEENS4_18smem_ptr_flag_bitsILi8EEENSW_INS5_IJNSA_ILi8EEESE_EEENS5_IJSE_SB_EEEEEEEvNS4_8identityES13_NS14_IS16_S18_NSW_INS5_IJSE_S19_EEENS5_IJSB_SE_EEEEEEEvS1E_EENS_8epilogue10collective18CollectiveEpilogueINS1K_23Sm100TmaWarpSpecializedILi2ELi2ELi64ELb0ELb0EEEJSF_NS5_IJNSW_ISE_SB_EENSW_INSA_ILi64EEESB_EEEEESG_SH_SG_SH_NS1K_6fusion15FusionCallbacksIS1O_NS1T_17LinearCombinationISG_fSG_fLNS_15FloatRoundStyleE2EEESF_S1S_JEEENS4_5SM1004TMEM4LOAD26SM100_TMEM_LOAD_32dp32b64xES13_NS14_INS15_ILi2ELi4ELi3EEES18_NSW_INS5_IJS19_S1Q_EEENS5_IJS1Q_SB_EEEEEEENS4_39AutoVectorizingCopyWithAssumedAlignmentILi128EEENS4_14SM90_TMA_STOREES27_S29_S29_EEEvvEEEEvNT_6ParamsE,@"STO_CUDA_ENTRY STV_DEFAULT"
_ZN7cutlass13device_kernelINS_4gemm6kernel13GemmUniversalIN4cute5tupleIJiiiiEEENS1_10collective13CollectiveMmaINS1_35MainloopSm100TmaUmmaWarpSpecializedILi6ELi2ELi4ENS5_IJNS4_1CILi1EEESB_SB_EEEEENS5_IJNSA_ILi128EEESE_SE_EEENS_12float_e4m3_tENS5_IJlSB_lEEESG_NS5_IJSB_llEEENS4_8TiledMMAINS4_8MMA_AtomIJNS4_10MMA_TraitsINS4_19SM100_MMA_F8F6F4_SSEJSG_SG_fSE_SE_NS4_17integral_constantINS4_4UMMA5MajorELSP_0EEENSN_ISP_LSP_1EEENSN_INSO_7ScaleInELSS_0EEEST_EEEEEENS4_6LayoutISC_NS5_IJNSA_ILi0EEESX_SX_EEEEENS5_IJNS4_10UnderscoreES10_S10_EEEEENS4_13SM90_TMA_LOADENS4_14ComposedLayoutINS4_7SwizzleILi3ELi4ELi3EEENS4_18smem_ptr_flag_bitsILi8EEENSW_INS5_IJNSA_ILi8EEESE_EEENS5_IJSE_SB_EEEEEEEvNS4_8identityES13_NS14_IS16_S18_NSW_INS5_IJSE_S19_EEENS5_IJSB_SE_EEEEEEEvS1E_EENS_8epilogue10collective18CollectiveEpilogueINS1K_23Sm100TmaWarpSpecializedILi2ELi2ELi64ELb0ELb0EEEJSF_NS5_IJNSW_ISE_SB_EENSW_INSA_ILi64EEESB_EEEEESG_SH_SG_SH_NS1K_6fusion15FusionCallbacksIS1O_NS1T_17LinearCombinationISG_fSG_fLNS_15FloatRoundStyleE2EEESF_S1S_JEEENS4_5SM1004TMEM4LOAD26SM100_TMEM_LOAD_32dp32b64xES13_NS14_INS15_ILi2ELi4ELi3EEES18_NSW_INS5_IJS19_S1Q_EEENS5_IJS1Q_SB_EEEEEEENS4_39AutoVectorizingCopyWithAssumedAlignmentILi128EEENS4_14SM90_TMA_STOREES27_S29_S29_EEEvvEEEEvNT_6ParamsE:
[----:B------:R-:W1:Y:S01]  /*0000*/  LDC R1, c[0x0][0x37c] ;  /* 0x0000df00ff017b82 */ /* 0x000e620000000800 */
[----:B------:R-:W2:Y:S01]  /*0010*/  S2R R189, SR_TID.X ;  /* 0x0000000000bd7919 */ /* 0x000ea20000002100 */
[----:B------:R-:W3:Y:S01]  /*0020*/  LDCU.64 UR4, c[0x0][0x890] ;  /* 0x00011200ff0477ac */ /* 0x000ee20008000a00 */
[----:B------:R-:W-:Y:S02]  /*0030*/  PRMT R171, RZ, 0x7610, R171 ;  /* 0x00007610ffab7816 */ /* 0x000fe400000000ab */
[----:B------:R-:W-:Y:S01]  /*0040*/  ELECT P5, URZ, PT ;  /* 0x0000000000ff782f */ /* 0x000fe200038a0000 */
[----:B------:R-:W4:Y:S01]  /*0050*/  LDCU.64 UR46, c[0x0][0x358] ;  /* 0x00006b00ff2e77ac */ /* 0x000f220008000a00 */
[----:B---3--:R-:W-:-:S04]  /*0060*/  UISETP.NE.U32.AND UP0, UPT, UR4, URZ, UPT ;  /* 0x000000ff0400728c */ /* 0x008fc8000bf05070 */
[----:B------:R-:W-:Y:S01]  /*0070*/  UISETP.NE.AND.EX UP0, UPT, UR5, URZ, UPT, UP0 ;  /* 0x000000ff0500728c */ /* 0x000fe2000bf05300 */
[----:B--2---:R-:W-:-:S05]  /*0080*/  SHF.R.U32.HI R173, RZ, 0x5, R189 ;  /* 0x00000005ffad7819 */ /* 0x004fca00000116bd */
[----:B------:R-:W2:Y:S02]  /*0090*/  SHFL.IDX PT, R0, R173, RZ, 0x1f ;  /* 0x00001fffad007589 */ /* 0x000ea400000e0000 */
[----:B--2---:R-:W-:Y:S01]  /*00a0*/  R2UR UR8, R0 ;  /* 0x00000000000872ca */ /* 0x004fe200000e0000 */
[----:B-1--4-:R-:W-:-:S14]  /*00b0*/  BRA.U UP0, `(.L_x_0) ;  /* 0x00000001002c7547 */ /* 0x012fdc000b800000 */
[----:B------:R-:W1:Y:S02]  /*00c0*/  LDCU.64 UR6, c[0x0][0x888] ;  /* 0x00011100ff0677ac */ /* 0x000e640008000a00 */
[----:B-1----:R-:W-:-:S04]  /*00d0*/  UISETP.NE.U32.AND UP0, UPT, UR6, URZ, UPT ;  /* 0x000000ff0600728c */ /* 0x002fc8000bf05070 */
[----:B------:R-:W-:-:S09]  /*00e0*/  UISETP.NE.AND.EX UP0, UPT, UR7, URZ, UPT, UP0 ;  /* 0x000000ff0700728c */ /* 0x000fd2000bf05300 */
[----:B------:R-:W-:Y:S05]  /*00f0*/  BRA.U !UP0, `(.L_x_1) ;  /* 0x0000000108107547 */ /* 0x000fea000b800000 */
[----:B------:R-:W1:Y:S02]  /*0100*/  LDC.64 R2, c[0x0][0x888] ;  /* 0x00022200ff027b82 */ /* 0x000e640000000a00 */
[----:B-1----:R1:W5:Y:S01]  /*0110*/  LDG.E R81, desc[UR46][R2.64] ;  /* 0x0000002e02517981 */ /* 0x002362000c1e1900 */
[----:B------:R-:W-:Y:S01]  /*0120*/  HFMA2 R171, -RZ, RZ, 0, 5.9604644775390625e-08 ;  /* 0x00000001ffab7431 */ /* 0x000fe200000001ff */
[----:B------:R-:W-:Y:S05]  /*0130*/  BRA `(.L_x_0) ;  /* 0x00000000000c7947 */ /* 0x000fea0003800000 */
.L_x_1:
[----:B------:R-:W1:Y:S01]  /*0140*/  LDCU UR6, c[0x0][0x880] ;  /* 0x00011000ff0677ac */ /* 0x000e620008000800 */
[----:B------:R-:W-:Y:S01]  /*0150*/  HFMA2 R171, -RZ, RZ, 0, 5.9604644775390625e-08 ;  /* 0x00000001ffab7431 */ /* 0x000fe200000001ff */
[----:B-1----:R-:W-:-:S07]  /*0160*/  MOV R81, UR6 ;  /* 0x0000000600517c02 */ /* 0x002fce0008000f00 */
.L_x_0:
[----:B------:R-:W2:Y:S02]  /*0170*/  LDCU.64 UR6, c[0x0][0x8b0] ;  /* 0x00011600ff0677ac */ /* 0x000ea40008000a00 */
[----:B--2---:R-:W-:-:S04]  /*0180*/  UISETP.NE.U32.AND UP0, UPT, UR6, URZ, UPT ;  /* 0x000000ff0600728c */ /* 0x004fc8000bf05070 */
[----:B------:R-:W-:-:S09]  /*0190*/  UISETP.NE.AND.EX UP0, UPT, UR7, URZ, UPT, UP0 ;  /* 0x000000ff0700728c */ /* 0x000fd2000bf05300 */
[----:B------:R-:W-:Y:S05]  /*01a0*/  BRA.U UP0, `(.L_x_2) ;  /* 0x0000000100247547 */ /* 0x000fea000b800000 */
[----:B------:R-:W2:Y:S02]  /*01b0*/  LDCU.64 UR6, c[0x0][0x8a8] ;  /* 0x00011500ff0677ac */ /* 0x000ea40008000a00 */
[----:B--2---:R-:W-:-:S04]  /*01c0*/  UISETP.NE.U32.AND UP0, UPT, UR6, URZ, UPT ;  /* 0x000000ff0600728c */ /* 0x004fc8000bf05070 */
[----:B------:R-:W-:-:S09]  /*01d0*/  UISETP.NE.AND.EX UP0, UPT, UR7, URZ, UPT, UP0 ;  /* 0x000000ff0700728c */ /* 0x000fd2000bf05300 */
[----:B------:R-:W-:Y:S05]  /*01e0*/  BRA.U !UP0, `(.L_x_3) ;  /* 0x00000001080c7547 */ /* 0x000fea000b800000 */
[----:B------:R-:W2:Y:S02]  /*01f0*/  LDC.64 R78, c[0x0][0x8a8] ;  /* 0x00022a00ff4e7b82 */ /* 0x000ea40000000a00 */
[----:B--2---:R2:W5:Y:S01]  /*0200*/  LDG.E R78, desc[UR46][R78.64] ;  /* 0x0000002e4e4e7981 */ /* 0x004562000c1e1900 */
[----:B------:R-:W-:Y:S05]  /*0210*/  BRA `(.L_x_2) ;  /* 0x0000000000087947 */ /* 0x000fea0003800000 */
.L_x_3:
[----:B------:R-:W2:Y:S02]  /*0220*/  LDCU UR6, c[0x0][0x8a0] ;  /* 0x00011400ff0677ac */ /* 0x000ea40008000800 */
[----:B--2---:R-:W-:Y:S02]  /*0230*/  MOV R78, UR6 ;  /* 0x00000006004e7c02 */ /* 0x004fe40008000f00 */
.L_x_2:
[----:B------:R-:W-:Y:S01]  /*0240*/  IMAD.U32 R0, RZ, RZ, UR8 ;  /* 0x00000008ff007e24 */ /* 0x000fe2000f8e00ff */
[----:B------:R-:W-:Y:S04]  /*0250*/  BSSY.RECONVERGENT B0, `(.L_x_4) ;  /* 0x000000c000007945 */ /* 0x000fe80003800200 */
[C---:B------:R-:W-:Y:S02]  /*0260*/  ISETP.NE.OR P1, PT, R0.reuse, 0x1, !P5 ;  /* 0x000000010000780c */ /* 0x040fe40006f25670 */
[----:B------:R-:W-:-:S11]  /*0270*/  ISETP.NE.OR P0, PT, R0, 0x3, !P5 ;  /* 0x000000030000780c */ /* 0x000fd60006f05670 */
[----:B------:R-:W-:Y:S05]  /*0280*/  @P1 BRA `(.L_x_5) ;  /* 0x0000000000201947 */ /* 0x000fea0003800000 */
[----:B------:R-:W3:Y:S02]  /*0290*/  LDCU.64 UR6, c[0x0][0x348] ;  /* 0x00006900ff0677ac */ /* 0x000ee40008000a00 */
[----:B---3--:R-:W-:Y:S02]  /*02a0*/  UIADD3 UR10, UP1, UPT, UR6, 0x80, URZ ;  /* 0x00000080060a7890 */ /* 0x008fe4000ff3e0ff */
[----:B------:R-:W-:Y:S02]  /*02b0*/  UIADD3 UR6, UP0, UPT, UR6, 0x180, URZ ;  /* 0x0000018006067890 */ /* 0x000fe4000ff1e0ff */
[----:B------:R-:W-:Y:S02]  /*02c0*/  UIADD3.X UR11, UPT, UPT, URZ, UR7, URZ, UP1, !UPT ;  /* 0x00000007ff0b7290 */ /* 0x000fe40008ffe4ff */
[----:B------:R-:W-:-:S07]  /*02d0*/  UIADD3.X UR7, UPT, UPT, URZ, UR7, URZ, UP0, !UPT ;  /* 0x00000007ff077290 */ /* 0x000fce00087fe4ff */
[----:B------:R3:W-:Y:S02]  /*02e0*/  UTMACCTL.PF [UR10] ;  /* 0x000000000a0079b9 */ /* 0x0007e40008040000 */
[----:B------:R3:W-:Y:S02]  /*02f0*/  UTMACCTL.PF [UR6] ;  /* 0x00000000060079b9 */ /* 0x0007e40008040000 */
[----:B---3--:R-:W-:Y:S01]  /*0300*/  NOP ;  /* 0x0000000000007918 */ /* 0x008fe20000000000 */
.L_x_5:
[----:B------:R-:W-:Y:S05]  /*0310*/  BSYNC.RECONVERGENT B0 ;  /* 0x0000000000007941 */ /* 0x000fea0003800200 */
.L_x_4:
[----:B------:R-:W-:Y:S04]  /*0320*/  BSSY.RECONVERGENT B0, `(.L_x_6) ;  /* 0x000000a000007945 */ /* 0x000fe80003800200 */
        /* <DEDUP_REMOVED lines=9> */
.L_x_7:
[----:B------:R-:W-:Y:S05]  /*03c0*/  BSYNC.RECONVERGENT B0 ;  /* 0x0000000000007941 */ /* 0x000fea0003800200 */
.L_x_6:
[----:B------:R-:W3:Y:S01]  /*03d0*/  LDCU.64 UR6, c[0x0][0x888] ;  /* 0x00011100ff0677ac */ /* 0x000ee20008000a00 */
[----:B------:R-:W-:Y:S02]  /*03e0*/  UISETP.EQ.U32.AND UP1, UPT, UR4, URZ, UPT ;  /* 0x000000ff0400728c */ /* 0x000fe4000bf22070 */
[----:B------:R-:W-:Y:S02]  /*03f0*/  UPLOP3.LUT UP2, UPT, UPT, UPT, UPT, 0x80, 0x8 ;  /* 0x000000000008789c */ /* 0x000fe40003f4f070 */
[----:B---3--:R-:W-:-:S04]  /*0400*/  UISETP.NE.U32.AND UP0, UPT, UR6, URZ, UPT ;  /* 0x000000ff0600728c */ /* 0x008fc8000bf05070 */
[----:B------:R-:W-:-:S04]  /*0410*/  UISETP.NE.AND.EX UP0, UPT, UR7, URZ, UPT, UP0 ;  /* 0x000000ff0700728c */ /* 0x000fc8000bf05300 */
[----:B------:R-:W-:-:S04]  /*0420*/  UISETP.EQ.OR.EX UP3, UPT, UR5, URZ, !UP0, UP1 ;  /* 0x000000ff0500728c */ /* 0x000fc8000c762710 */
[----:B------:R-:W-:-:S05]  /*0430*/  UP2UR UR50, UPR, URZ, 0x8 ;  /* 0x00000008ff327883 */ /* 0x000fca0008000000 */
[----:B------:R-:W-:Y:S07]  /*0440*/  BRA.U !UP3, `(.L_x_8) ;  /* 0x000000010b207547 */ /* 0x000fee000b800000 */
[----:B------:R-:W-:Y:S01]  /*0450*/  UISETP.NE.U32.AND UP2, UPT, UR4, URZ, UPT ;  /* 0x000000ff0400728c */ /* 0x000fe2000bf45070 */
[----:B-----5:R-:W-:Y:S01]  /*0460*/  FSETP.NEU.AND P0, PT, R81, RZ, PT ;  /* 0x000000ff5100720b */ /* 0x020fe20003f0d000 */
[----:B------:R-:W-:Y:S02]  /*0470*/  USEL UR4, URZ, 0xffffffff, UP0 ;  /* 0xffffffffff047887 */ /* 0x000fe40008000000 */
[----:B------:R-:W-:-:S10]  /*0480*/  UISETP.NE.AND.EX UP2, UPT, UR5, URZ, UPT, UP2 ;  /* 0x000000ff0500728c */ /* 0x000fd4000bf45320 */
[----:B------:R-:W-:Y:S01]  /*0490*/  VOTEU.ANY UP1, P0 ;  /* 0x0000000000ff7886 */ /* 0x000fe20000020100 */
[----:B------:R-:W-:-:S04]  /*04a0*/  @!UP2 USEL UR4, URZ, 0xffffffff, UP1 ;  /* 0xffffffffff04a887 */ /* 0x000fc80008800000 */
[----:B------:R-:W-:-:S04]  /*04b0*/  ULOP3.LUT UR4, UR4, 0x1, URZ, 0xc0, !UPT ;  /* 0x0000000104047892 */ /* 0x000fc8000f8ec0ff */
[----:B------:R-:W-:-:S11]  /*04c0*/  UISETP.NE.U32.AND UP2, UPT, UR4, 0x1, UPT ;  /* 0x000000010400788c */ /* 0x000fd6000bf45070 */
.L_x_8:
[----:B-1----:R-:W1:Y:S01]  /*04d0*/  SHFL.IDX PT, R2, R173, RZ, 0x1f ;  /* 0x00001fffad027589 */ /* 0x002e6200000e0000 */
[----:B------:R-:W-:-:S04]  /*04e0*/  UISETP.NE.AND UP1, UPT, UR8, 0x2, UPT ;  /* 0x000000020800788c */ /* 0x000fc8000bf25270 */
[----:B------:R-:W-:Y:S01]  /*04f0*/  USEL UR6, URZ, 0x1, UP1 ;  /* 0x00000001ff067887 */ /* 0x000fe20008800000 */
[----:B-1----:R-:W-:-:S13]  /*0500*/  ISETP.NE.AND P0, PT, R2, RZ, PT ;  /* 0x000000ff0200720c */ /* 0x002fda0003f05270 */
[----:B------:R-:W-:Y:S05]  /*0510*/  @P0 BRA `(.L_x_9) ;  /* 0x0000000000580947 */ /* 0x000fea0003800000 */
[----:B------:R-:W1:Y:S01]  /*0520*/  S2UR UR5, SR_CgaCtaId ;  /* 0x00000000000579c3 */ /* 0x000e620000008800 */
[----:B------:R-:W-:Y:S01]  /*0530*/  UMOV UR7, 0x400 ;  /* 0x0000040000077882 */ /* 0x000fe20000000000 */
[----:B------:R-:W-:Y:S01]  /*0540*/  UMOV UR4, 0x1 ;  /* 0x0000000100047882 */ /* 0x000fe20000000000 */
[----:B------:R-:W-:Y:S01]  /*0550*/  ELECT P0, URZ, PT ;  /* 0x0000000000ff782f */ /* 0x000fe20003800000 */
[----:B------:R-:W-:-:S04]  /*0560*/  UIADD3 UR10, UPT, UPT, -UR4, 0x100000, URZ ;  /* 0x00100000040a7890 */ /* 0x000fc8000fffe1ff */
[----:B------:R-:W-:Y:S02]  /*0570*/  USHF.L.U32 UR11, UR10, 0xb, URZ ;  /* 0x0000000b0a0b7899 */ /* 0x000fe400080006ff */
[----:B------:R-:W-:Y:S02]  /*0580*/  USHF.L.U32 UR10, UR10, 0x1, URZ ;  /* 0x000000010a0a7899 */ /* 0x000fe400080006ff */
[----:B-1----:R-:W-:Y:S01]  /*0590*/  ULEA UR5, UR5, UR7, 0x18 ;  /* 0x0000000705057291 */ /* 0x002fe2000f8ec0ff */
[----:B------:R-:W1:Y:S11]  /*05a0*/  FENCE.VIEW.ASYNC.S ;  /* 0x00000000000073c6 */ /* 0x000e760000000000 */
[----:B-1----:R1:W3:Y:S01]  /*05b0*/  SYNCS.EXCH.64 URZ, [UR5], UR10 ;  /* 0x0000000a05ff75b2 */ /* 0x0022e20008000100 */
[----:B------:R1:W4:Y:S01]  /*05c0*/  SYNCS.EXCH.64 URZ, [UR5+0x30], UR10 ;  /* 0x0000300a05ff75b2 */ /* 0x0003220008000100 */
[----:B------:R1:W1:Y:S01]  /*05d0*/  SYNCS.EXCH.64 URZ, [UR5+0x8], UR10 ;  /* 0x0000080a05ff75b2 */ /* 0x0002620008000100 */
        /* <DEDUP_REMOVED lines=9> */
[----:B------:R-:W-:Y:S01]  /*0670*/  NOP ;  /* 0x0000000000007918 */ /* 0x000fe20000000000 */
.L_x_9:
[----:B------:R-:W2:Y:S01]  /*0680*/  SHFL.IDX PT, R2, R173, RZ, 0x1f ;  /* 0x00001fffad027589 */ /* 0x000ea200000e0000 */
[----:B------:R-:W-:Y:S01]  /*0690*/  NOP ;  /* 0x0000000000007918 */ /* 0x000fe20000000000 */
[----:B--2---:R-:W-:-:S13]  /*06a0*/  ISETP.NE.AND P0, PT, R2, 0x1, PT ;  /* 0x000000010200780c */ /* 0x004fda0003f05270 */
[----:B------:R-:W-:Y:S05]  /*06b0*/  @P0 BRA `(.L_x_10) ;  /* 0x0000000000480947 */ /* 0x000fea0003800000 */
[----:B------:R-:W2:Y:S01]  /*06c0*/  S2UR UR7, SR_CgaCtaId ;  /* 0x00000000000779c3 */ /* 0x000ea20000008800 */
[----:B------:R-:W-:Y:S01]  /*06d0*/  UMOV UR9, 0x400 ;  /* 0x0000040000097882 */ /* 0x000fe20000000000 */
[----:B-1----:R-:W-:Y:S01]  /*06e0*/  UMOV UR5, 0x20 ;  /* 0x0000002000057882 */ /* 0x002fe20000000000 */
[----:B------:R-:W-:Y:S01]  /*06f0*/  UMOV UR4, 0x80 ;  /* 0x0000008000047882 */ /* 0x000fe20000000000 */
[----:B------:R-:W-:-:S04]  /*0700*/  UIADD3 UR10, UPT, UPT, -UR5, 0x100000, URZ ;  /* 0x00100000050a7890 */ /* 0x000fc8000fffe1ff */
[----:B------:R-:W-:Y:S02]  /*0710*/  USHF.L.U32 UR11, UR10, 0xb, URZ ;  /* 0x0000000b0a0b7899 */ /* 0x000fe400080006ff */
[----:B------:R-:W-:Y:S02]  /*0720*/  USHF.L.U32 UR10, UR10, 0x1, URZ ;  /* 0x000000010a0a7899 */ /* 0x000fe400080006ff */
[----:B------:R-:W-:-:S04]  /*0730*/  UIADD3 UR4, UPT, UPT, -UR4, 0x100000, URZ ;  /* 0x0010000004047890 */ /* 0x000fc8000fffe1ff */
[----:B------:R-:W-:Y:S02]  /*0740*/  USHF.L.U32 UR5, UR4, 0xb, URZ ;  /* 0x0000000b04057899 */ /* 0x000fe400080006ff */
[----:B------:R-:W-:Y:S01]  /*0750*/  USHF.L.U32 UR4, UR4, 0x1, URZ ;  /* 0x0000000104047899 */ /* 0x000fe200080006ff */
[----:B------:R-:W-:Y:S01]  /*0760*/  ELECT P0, URZ, PT ;  /* 0x0000000000ff782f */ /* 0x000fe20003800000 */
[----:B--2---:R-:W-:Y:S01]  /*0770*/  ULEA UR7, UR7, UR9, 0x18 ;  /* 0x0000000907077291 */ /* 0x004fe2000f8ec0ff */
[----:B------:R-:W1:Y:S11]  /*0780*/  FENCE.VIEW.ASYNC.S ;  /* 0x00000000000073c6 */ /* 0x000e760000000000 */
[----:B-1----:R2:W1:Y:S01]  /*0790*/  SYNCS.EXCH.64 URZ, [UR7+0x60], UR10 ;  /* 0x0000600a07ff75b2 */ /* 0x0024620008000100 */
[----:B------:R2:W1:Y:S01]  /*07a0*/  SYNCS.EXCH.64 URZ, [UR7+0x70], UR4 ;  /* 0x0000700407ff75b2 */ /* 0x0004620008000100 */
[----:B------:R2:W1:Y:S01]  /*07b0*/  SYNCS.EXCH.64 URZ, [UR7+0x68], UR10 ;  /* 0x0000680a07ff75b2 */ /* 0x0004620008000100 */
[----:B------:R2:W1:Y:S02]  /*07c0*/  SYNCS.EXCH.64 URZ, [UR7+0x78], UR4 ;  /* 0x0000780407ff75b2 */ /* 0x0004640008000100 */
[----:B--2---:R-:W-:Y:S01]  /*07d0*/  NOP ;  /* 0x0000000000007918 */ /* 0x004fe20000000000 */
.L_x_10:
[----:B------:R-:W2:Y:S01]  /*07e0*/  SHFL.IDX PT, R2, R173, RZ, 0x1f ;  /* 0x00001fffad027589 */ /* 0x000ea200000e0000 */
[----:B------:R-:W-:Y:S01]  /*07f0*/  NOP ;  /* 0x0000000000007918 */ /* 0x000fe20000000000 */
[----:B--2---:R-:W-:-:S13]  /*0800*/  ISETP.NE.AND P0, PT, R2, 0x3, PT ;  /* 0x000000030200780c */ /* 0x004fda0003f05270 */
[----:B------:R-:W-:Y:S05]  /*0810*/  @P0 BRA `(.L_x_11) ;  /* 0x0000000000300947 */ /* 0x000fea0003800000 */
[----:B-1----:R-:W1:Y:S01]  /*0820*/  S2UR UR5, SR_CgaCtaId ;  /* 0x00000000000579c3 */ /* 0x002e620000008800 */
        /* <DEDUP_REMOVED lines=8> */
[----:B-1----:R2:W1:Y:S01]  /*08b0*/  SYNCS.EXCH.64 URZ, [UR5+0x80], UR10 ;  /* 0x0000800a05ff75b2 */ /* 0x0024620008000100 */
[----:B------:R2:W1:Y:S02]  /*08c0*/  SYNCS.EXCH.64 URZ, [UR5+0x88], UR10 ;  /* 0x0000880a05ff75b2 */ /* 0x0004640008000100 */
[----:B--2---:R-:W-:Y:S01]  /*08d0*/  NOP ;  /* 0x0000000000007918 */ /* 0x004fe20000000000 */
.L_x_11:
[----:B------:R-:W2:Y:S01]  /*08e0*/  SHFL.IDX PT, R2, R173, RZ, 0x1f ;  /* 0x00001fffad027589 */ /* 0x000ea200000e0000 */
[----:B------:R-:W-:Y:S01]  /*08f0*/  NOP ;  /* 0x0000000000007918 */ /* 0x000fe20000000000 */
[----:B--2---:R-:W-:-:S13]  /*0900*/  ISETP.NE.AND P0, PT, R2, 0x4, PT ;  /* 0x000000040200780c */ /* 0x004fda0003f05270 */
[----:B------:R-:W-:Y:S05]  /*0910*/  @P0 BRA `(.L_x_12) ;  /* 0x00000000004c0947 */ /* 0x000fea0003800000 */
[----:B-1----:R-:W1:Y:S01]  /*0920*/  S2UR UR5, SR_CgaCtaId ;  /* 0x00000000000579c3 */ /* 0x002e620000008800 */
[----:B------:R-:W-:Y:S01]  /*0930*/  UMOV UR9, 0x100 ;  /* 0x0000010000097882 */ /* 0x000fe20000000000 */
[----:B------:R-:W-:Y:S01]  /*0940*/  UMOV UR7, 0x400 ;  /* 0x0000040000077882 */ /* 0x000fe20000000000 */
[----:B------:R-:W-:Y:S01]  /*0950*/  USEL UR9, UR9, 0xe0, UP2 ;  /* 0x000000e009097887 */ /* 0x000fe20009000000 */
[----:B------:R-:W-:Y:S01]  /*0960*/  UMOV UR4, 0x1 ;  /* 0x0000000100047882 */ /* 0x000fe20000000000 */
[----:B------:R-:W-:Y:S01]  /*0970*/  ELECT P0, URZ, PT ;  /* 0x0000000000ff782f */ /* 0x000fe20003800000 */
[----:B------:R-:W-:-:S04]  /*0980*/  UIADD3 UR10, UPT, UPT, -UR4, 0x100000, URZ ;  /* 0x00100000040a7890 */ /* 0x000fc8000fffe1ff */
[----:B------:R-:W-:Y:S02]  /*0990*/  USHF.L.U32 UR11, UR10, 0xb, URZ ;  /* 0x0000000b0a0b7899 */ /* 0x000fe400080006ff */
[----:B------:R-:W-:Y:S02]  /*09a0*/  USHF.L.U32 UR10, UR10, 0x1, URZ ;  /* 0x000000010a0a7899 */ /* 0x000fe400080006ff */
[----:B------:R-:W-:-:S04]  /*09b0*/  UIADD3 UR12, UPT, UPT, -UR9, 0x100000, URZ ;  /* 0x00100000090c7890 */ /* 0x000fc8000fffe1ff */
[----:B------:R-:W-:Y:S02]  /*09c0*/  USHF.L.U32 UR13, UR12, 0xb, URZ ;  /* 0x0000000b0c0d7899 */ /* 0x000fe400080006ff */
[----:B------:R-:W-:Y:S02]  /*09d0*/  USHF.L.U32 UR12, UR12, 0x1, URZ ;  /* 0x000000010c0c7899 */ /* 0x000fe400080006ff */
[----:B-1----:R-:W-:Y:S01]  /*09e0*/  ULEA UR5, UR5, UR7, 0x18 ;  /* 0x0000000705057291 */ /* 0x002fe2000f8ec0ff */
[----:B------:R-:W1:Y:S11]  /*09f0*/  FENCE.VIEW.ASYNC.S ;  /* 0x00000000000073c6 */ /* 0x000e760000000000 */
[----:B-1----:R2:W1:Y:S01]  /*0a00*/  SYNCS.EXCH.64 URZ, [UR5+0x90], UR10 ;  /* 0x0000900a05ff75b2 */ /* 0x0024620008000100 */
[----:B------:R2:W1:Y:S01]  /*0a10*/  SYNCS.EXCH.64 URZ, [UR5+0xa0], UR12 ;  /* 0x0000a00c05ff75b2 */ /* 0x0004620008000100 */
[----:B------:R2:W1:Y:S01]  /*0a20*/  SYNCS.EXCH.64 URZ, [UR5+0x98], UR10 ;  /* 0x0000980a05ff75b2 */ /* 0x0004620008000100 */
[----:B------:R2:W1:Y:S02]  /*0a30*/  SYNCS.EXCH.64 URZ, [UR5+0xa8], UR12 ;  /* 0x0000a80c05ff75b2 */ /* 0x0004640008000100 */
[----:B--2---:R-:W-:Y:S01]  /*0a40*/  NOP ;  /* 0x0000000000007918 */ /* 0x004fe20000000000 */
.L_x_12:
        /* <DEDUP_REMOVED lines=20> */
[----:B------:R2:W1:Y:S01]  /*0b90*/  SYNCS.EXCH.64 URZ, [UR7+0xd8], UR4 ;  /* 0x0000d80407ff75b2 */ /* 0x0004620008000100 */
[----:B------:R2:W1:Y:S01]  /*0ba0*/  SYNCS.EXCH.64 URZ, [UR7+0xc0], UR10 ;  /* 0x0000c00a07ff75b2 */ /* 0x0004620008000100 */
[----:B------:R2:W1:Y:S01]  /*0bb0*/  SYNCS.EXCH.64 URZ, [UR7+0xe0], UR4 ;  /* 0x0000e00407ff75b2 */ /* 0x0004620008000100 */
[----:B------:R2:W1:Y:S01]  /*0bc0*/  SYNCS.EXCH.64 URZ, [UR7+0xc8], UR10 ;  /* 0x0000c80a07ff75b2 */ /* 0x0004620008000100 */
[----:B------:R2:W1:Y:S02]  /*0bd0*/  SYNCS.EXCH.64 URZ, [UR7+0xe8], UR4 ;  /* 0x0000e80407ff75b2 */ /* 0x0004640008000100 */
[----:B--2---:R-:W-:Y:S01]  /*0be0*/  NOP ;  /* 0x0000000000007918 */ /* 0x004fe20000000000 */
.L_x_13:
        /* <DEDUP_REMOVED lines=18> */
.L_x_14:
[----:B-1----:R-:W1:Y:S01]  /*0d10*/  S2UR UR5, SR_CTAID.X ;  /* 0x00000000000579c3 */ /* 0x002e620000002500 */
[----:B------:R-:W-:-:S05]  /*0d20*/  CS2R.32 R170, SR_CgaSize ;  /* 0x0000000000aa7805 */ /* 0x000fca0000008a00 */
[----:B------:R-:W-:-:S05]  /*0d30*/  IMAD R170, R170, -0xa0, RZ ;  /* 0xffffff60aaaa7824 */ /* 0x000fca00078e02ff */
[----:B------:R-:W-:-:S14]  /*0d40*/  R2UR UR9, R170 ;  /* 0x00000000aa0972ca */ /* 0x000fdc00000e0000 */
[----:B------:R-:W2:Y:S01]  /*0d50*/  LDCU UR9, c[0x0][UR9+0x2b0] ;  /* 0x00005600090977ac */ /* 0x000ea20008000800 */
[----:B------:R-:W-:Y:S01]  /*0d60*/  NOP ;  /* 0x0000000000007918 */ /* 0x000fe20000000000 */
[----:B------:R-:W-:-:S05]  /*0d70*/  CS2R.32 R170, SR_CgaSize ;  /* 0x0000000000aa7805 */ /* 0x000fca0000008a00 */
[----:B------:R-:W-:-:S05]  /*0d80*/  IMAD R170, R170, -0xa0, RZ ;  /* 0xffffff60aaaa7824 */ /* 0x000fca00078e02ff */
[----:B------:R-:W-:-:S14]  /*0d90*/  R2UR UR7, R170 ;  /* 0x00000000aa0772ca */ /* 0x000fdc00000e0000 */
[----:B------:R-:W3:Y:S01]  /*0da0*/  LDCU UR7, c[0x0][UR7+0x2b4] ;  /* 0x00005680070777ac */ /* 0x000ee20008000800 */
[----:B------:R-:W4:Y:S08]  /*0db0*/  S2UR UR4, SR_CTAID.Y ;  /* 0x00000000000479c3 */ /* 0x000f300000002600 */
[----:B------:R-:W3:Y:S01]  /*0dc0*/  LDC R9, c[0x0][0xb24] ;  /* 0x0002c900ff097b82 */ /* 0x000ee20000000800 */
[----:B-1----:R-:W-:-:S02]  /*0dd0*/  I2FP.F32.U32 R5, UR5 ;  /* 0x0000000500057c45 */ /* 0x002fc40008201000 */
[----:B------:R-:W-:-:S05]  /*0de0*/  CS2R.32 R3, SR_CgaSize ;  /* 0x0000000000037805 */ /* 0x000fca0000008a00 */
[----:B------:R-:W-:-:S06]  /*0df0*/  IMAD R3, R3, -0xa0, RZ ;  /* 0xffffff6003037824 */ /* 0x000fcc00078e02ff */
[----:B------:R-:W1:Y:S01]  /*0e00*/  LDC R3, c[0x0][R3+0x2a0] ;  /* 0x0000a80003037b82 */ /* 0x000e620000000800 */
[----:B------:R-:W-:Y:S01]  /*0e10*/  MOV R21, UR5 ;  /* 0x0000000500157c02 */ /* 0x000fe20008000f00 */
[----:B--2---:R-:W-:Y:S01]  /*0e20*/  FMUL R5, R5, UR9 ;  /* 0x0000000905057c20 */ /* 0x004fe20008400000 */
[----:B----4-:R-:W-:Y:S02]  /*0e30*/  I2FP.F32.U32 R4, UR4 ;  /* 0x0000000400047c45 */ /* 0x010fe40008201000 */
[----:B------:R-:W-:-:S05]  /*0e40*/  CS2R.32 R2, SR_CgaSize ;  /* 0x0000000000027805 */ /* 0x000fca0000008a00 */
[----:B------:R-:W-:-:S06]  /*0e50*/  IMAD R2, R2, -0xa0, RZ ;  /* 0xffffff6002027824 */ /* 0x000fcc00078e02ff */
[----:B------:R-:W2:Y:S01]  /*0e60*/  LDC R2, c[0x0][R2+0x2a4] ;  /* 0x0000a90002027b82 */ /* 0x000ea20000000800 */
[----:B------:R-:W4:Y:S01]  /*0e70*/  F2I.U32.TRUNC.NTZ R170, R5 ;  /* 0x0000000500aa7305 */ /* 0x000f22000020f000 */
[----:B------:R-:W-:Y:S01]  /*0e80*/  MOV R20, UR4 ;  /* 0x0000000400147c02 */ /* 0x000fe20008000f00 */
[----:B---3--:R-:W-:-:S05]  /*0e90*/  FMUL R4, R4, UR7 ;  /* 0x0000000704047c20 */ /* 0x008fca0008400000 */
[----:B------:R-:W-:Y:S01]  /*0ea0*/  BAR.SYNC.DEFER_BLOCKING 0x0 ;  /* 0x0000000000007b1d */ /* 0x000fe20000010000 */
[----:B------:R-:W-:-:S05]  /*0eb0*/  ISETP.GE.AND P0, PT, R9, 0x1, PT ;  /* 0x000000010900780c */ /* 0x000fca0003f06270 */
[----:B------:R-:W3:Y:S02]  /*0ec0*/  F2I.U32.TRUNC.NTZ R147, R4 ;  /* 0x0000000400937305 */ /* 0x000ee4000020f000 */
[----:B------:R-:W2:Y:S01]  /*0ed0*/  S2UR UR36, SR_CTAID.Z ;  /* 0x00000000002479c3 */ /* 0x000ea20000002700 */
[----:B----4-:R-:W-:-:S05]  /*0ee0*/  IADD3 R170, PT, PT, -R170, RZ, RZ ;  /* 0x000000ffaaaa7210 */ /* 0x010fca0007ffe1ff */
[----:B-1----:R-:W-:Y:S01]  /*0ef0*/  IMAD R170, R3, R170, UR5 ;  /* 0x0000000503aa7e24 */ /* 0x002fe2000f8e02aa */
[----:B---3--:R-:W-:-:S05]  /*0f00*/  IADD3 R147, PT, PT, -R147, RZ, RZ ;  /* 0x000000ff93937210 */ /* 0x008fca0007ffe1ff */
[----:B--2---:R-:W-:Y:S01]  /*0f10*/  IMAD R147, R2, R147, UR4 ;  /* 0x0000000402937e24 */ /* 0x004fe2000f8e0293 */
[----:B------:R-:W-:Y:S06]  /*0f20*/  @!P0 BRA `(.L_x_15) ;  /* 0x0000000000b88947 */ /* 0x000fec0003800000 */
[----:B------:R-:W1:Y:S01]  /*0f30*/  LDC.64 R4, c[0x0][0xb18] ;  /* 0x0002c600ff047b82 */ /* 0x000e620000000a00 */
[----:B------:R-:W-:-:S07]  /*0f40*/  ISETP.NE.AND P0, PT, R9, 0x1, PT ;  /* 0x000000010900780c */ /* 0x000fce0003f05270 */
[----:B------:R-:W2:Y:S08]  /*0f50*/  LDC R10, c[0x0][0xb0c] ;  /* 0x0002c300ff0a7b82 */ /* 0x000eb00000000800 */
[----:B------:R-:W3:Y:S08]  /*0f60*/  LDC R11, c[0x0][0x370] ;  /* 0x0000dc00ff0b7b82 */ /* 0x000ef00000000800 */
[----:B------:R-:W4:Y:S01]  /*0f70*/  LDC R12, c[0x0][0x374] ;  /* 0x0000dd00ff0c7b82 */ /* 0x000f220000000800 */
[----:B-1----:R-:W-:-:S07]  /*0f80*/  ISETP.NE.AND P1, PT, R4, 0x1, PT ;  /* 0x000000010400780c */ /* 0x002fce0003f25270 */
[----:B------:R-:W3:Y:S01]  /*0f90*/  LDC.64 R6, c[0x0][0xb10] ;  /* 0x0002c400ff067b82 */ /* 0x000ee20000000a00 */
[----:B--2---:R-:W-:-:S07]  /*0fa0*/  ISETP.NE.AND P2, PT, R10, 0x1, PT ;  /* 0x000000010a00780c */ /* 0x004fce0003f45270 */
[----:B------:R-:W1:Y:S08]  /*0fb0*/  LDC R8, c[0x0][0xb20] ;  /* 0x0002c800ff087b82 */ /* 0x000e700000000800 */
[----:B------:R-:W2:Y:S01]  /*0fc0*/  LDC.64 R2, c[0x0][0xb28] ;  /* 0x0002ca00ff027b82 */ /* 0x000ea20000000a00 */
[----:B----4-:R-:W-:-:S04]  /*0fd0*/  IMAD.HI.U32 R13, R12, R5, RZ ;  /* 0x000000050c0d7227 */ /* 0x010fc800078e00ff */
[----:B------:R-:W-:-:S04]  /*0fe0*/  IMAD.HI.U32 R5, R20, R5, RZ ;  /* 0x0000000514057227 */ /* 0x000fc800078e00ff */
[----:B---3--:R-:W-:-:S04]  /*0ff0*/  IMAD.HI.U32 R14, R11, R6, RZ ;  /* 0x000000060b0e7227 */ /* 0x008fc800078e00ff */
[C---:B------:R-:W-:Y:S01]  /*1000*/  IMAD.HI.U32 R16, R21.reuse, R6, RZ ;  /* 0x0000000615107227 */ /* 0x040fe200078e00ff */
[-C--:B------:R-:W-:Y:S02]  /*1010*/  @P2 SHF.R.U32.HI R11, RZ, R7.reuse, R14 ;  /* 0x00000007ff0b2219 */ /* 0x080fe4000001160e */
[-C--:B-1----:R-:W-:Y:S02]  /*1020*/  @P1 SHF.R.U32.HI R12, RZ, R8.reuse, R13 ;  /* 0x00000008ff0c1219 */ /* 0x082fe4000001160d */
[----:B------:R-:W-:Y:S02]  /*1030*/  SHF.R.U32.HI R5, RZ, R8, R5 ;  /* 0x00000008ff057219 */ /* 0x000fe40000011605 */
[----:B------:R-:W-:Y:S02]  /*1040*/  SHF.R.U32.HI R16, RZ, R7, R16 ;  /* 0x00000007ff107219 */ /* 0x000fe40000011610 */
[----:B------:R-:W-:Y:S01]  /*1050*/  SEL R5, R20, R5, !P1 ;  /* 0x0000000514057207 */ /* 0x000fe20004800000 */
[----:B--2---:R-:W-:Y:S01]  /*1060*/  IMAD.HI.U32 R14, R12, R2, RZ ;  /* 0x000000020c0e7227 */ /* 0x004fe200078e00ff */
[----:B------:R-:W-:-:S02]  /*1070*/  SEL R7, R21, R16, !P2 ;  /* 0x0000001015077207 */ /* 0x000fc40005000000 */
[----:B------:R-:W-:Y:S01]  /*1080*/  IADD3 R13, PT, PT, -R5, RZ, RZ ;  /* 0x000000ff050d7210 */ /* 0x000fe20007ffe1ff */
[----:B------:R-:W-:Y:S01]  /*1090*/  IMAD.HI.U32 R6, R11, R2, RZ ;  /* 0x000000020b067227 */ /* 0x000fe200078e00ff */
[----:B------:R-:W-:-:S03]  /*10a0*/  @P0 SHF.R.U32.HI R12, RZ, R3, R14 ;  /* 0x00000003ff0c0219 */ /* 0x000fc6000001160e */
[----:B------:R-:W-:Y:S01]  /*10b0*/  IMAD R13, R4, R13, R20 ;  /* 0x0000000d040d7224 */ /* 0x000fe200078e0214 */
[----:B------:R-:W-:Y:S01]  /*10c0*/  @P0 SHF.R.U32.HI R11, RZ, R3, R6 ;  /* 0x00000003ff0b0219 */ /* 0x000fe20000011606 */
[----:B------:R-:W-:-:S04]  /*10d0*/  IMAD R12, R12, R9, RZ ;  /* 0x000000090c0c7224 */ /* 0x000fc800078e02ff */
[----:B------:R-:W-:Y:S01]  /*10e0*/  IMAD R6, R11, R9, RZ ;  /* 0x000000090b067224 */ /* 0x000fe200078e02ff */
[----:B------:R-:W-:-:S04]  /*10f0*/  ISETP.GE.AND P1, PT, R5, R12, PT ;  /* 0x0000000c0500720c */ /* 0x000fc80003f26270 */
[----:B------:R-:W-:Y:S01]  /*1100*/  ISETP.GE.OR P1, PT, R7, R6, P1 ;  /* 0x000000060700720c */ /* 0x000fe20000f26670 */
[----:B------:R-:W-:-:S05]  /*1110*/  IMAD.HI.U32 R6, R5, R2, RZ ;  /* 0x0000000205067227 */ /* 0x000fca00078e00ff */
[----:B------:R-:W-:-:S04]  /*1120*/  SHF.R.U32.HI R6, RZ, R3, R6 ;  /* 0x00000003ff067219 */ /* 0x000fc80000011606 */
[----:B------:R-:W-:-:S03]  /*1130*/  SEL R6, R5, R6, !P0 ;  /* 0x0000000605067207 */ /* 0x000fc60004000000 */
[----:B------:R-:W-:Y:S01]  /*1140*/  @!P1 IMAD.HI.U32 R8, R7, R2, RZ ;  /* 0x0000000207089227 */ /* 0x000fe200078e00ff */
[----:B------:R-:W-:-:S04]  /*1150*/  IADD3 R2, PT, PT, -R6, RZ, RZ ;  /* 0x000000ff06027210 */ /* 0x000fc80007ffe1ff */
[----:B------:R-:W-:Y:S01]  /*1160*/  @!P1 SHF.R.U32.HI R8, RZ, R3, R8 ;  /* 0x00000003ff089219 */ /* 0x000fe20000011608 */
[----:B------:R-:W-:-:S03]  /*1170*/  IMAD R2, R9, R2, R5 ;  /* 0x0000000209027224 */ /* 0x000fc600078e0205 */
[----:B------:R-:W-:-:S05]  /*1180*/  @!P1 SEL R3, R7, R8, !P0 ;  /* 0x0000000807039207 */ /* 0x000fca0004000000 */
[--C-:B------:R-:W-:Y:S02]  /*1190*/  @!P1 IMAD.IADD R6, R6, 0x1, -R3.reuse ;  /* 0x0000000106069824 */ /* 0x100fe400078e0a03 */
[----:B------:R-:W-:Y:S01]  /*11a0*/  @!P1 IMAD R3, R2, R11, R3 ;  /* 0x0000000b02039224 */ /* 0x000fe200078e0203 */
[----:B------:R-:W-:Y:S01]  /*11b0*/  IADD3 R2, PT, PT, -R7, RZ, RZ ;  /* 0x000000ff07027210 */ /* 0x000fe20007ffe1ff */
[----:B------:R-:W-:Y:S02]  /*11c0*/  @!P1 IMAD R5, R6, R9, R7 ;  /* 0x0000000906059224 */ /* 0x000fe400078e0207 */
[----:B------:R-:W-:Y:S02]  /*11d0*/  @!P1 IMAD.MOV.U32 R7, RZ, RZ, R3 ;  /* 0x000000ffff079224 */ /* 0x000fe400078e0003 */
[----:B------:R-:W-:Y:S02]  /*11e0*/  IMAD R2, R10, R2, R21 ;  /* 0x000000020a027224 */ /* 0x000fe400078e0215 */
[----:B------:R-:W-:-:S02]  /*11f0*/  IMAD R20, R5, R4, R13 ;  /* 0x0000000405147224 */ /* 0x000fc400078e020d */
[----:B------:R-:W-:Y:S02]  /*1200*/  IMAD R21, R7, R10, R2 ;  /* 0x0000000a07157224 */ /* 0x000fe400078e0202 */
.L_x_15:
[----:B------:R-:W1:Y:S01]  /*1210*/  LDCU UR4, c[0x0][0xb30] ;  /* 0x00016600ff0477ac */ /* 0x000e620008000800 */
[----:B------:R-:W2:Y:S08]  /*1220*/  S2UR UR37, SR_CgaCtaId ;  /* 0x00000000002579c3 */ /* 0x000eb00000008800 */
[----:B------:R-:W3:Y:S01]  /*1230*/  LDC R72, c[0x0][0xb24] ;  /* 0x0002c900ff487b82 */ /* 0x000ee20000000800 */
[----:B-1----:R-:W-:-:S09]  /*1240*/  UISETP.NE.AND UP1, UPT, UR4, 0x1, UPT ;  /* 0x000000010400788c */ /* 0x002fd2000bf25270 */
[----:B--2---:R-:W-:Y:S05]  /*1250*/  BRA.U UP1, `(.L_x_16) ;  /* 0x0000000101407547 */ /* 0x004fea000b800000 */
[----:B------:R-:W1:Y:S08]  /*1260*/  LDC.64 R4, c[0x0][0xb10] ;  /* 0x0002c400ff047b82 */ /* 0x000e700000000a00 */
[----:B------:R-:W2:Y:S08]  /*1270*/  LDC.64 R2, c[0x0][0xb18] ;  /* 0x0002c600ff027b82 */ /* 0x000eb00000000a00 */
[----:B------:R-:W4:Y:S08]  /*1280*/  LDC R6, c[0x0][0xb20] ;  /* 0x0002c800ff067b82 */ /* 0x000f300000000800 */
[----:B------:R-:W3:Y:S01]  /*1290*/  LDC R8, c[0x0][0xb0c] ;  /* 0x0002c300ff087b82 */ /* 0x000ee20000000800 */
[----:B-1----:R-:W-:-:S05]  /*12a0*/  IMAD.HI.U32 R4, R21, R4, RZ ;  /* 0x0000000415047227 */ /* 0x002fca00078e00ff */
[----:B------:R-:W-:Y:S01]  /*12b0*/  SHF.R.U32.HI R4, RZ, R5, R4 ;  /* 0x00000005ff047219 */ /* 0x000fe20000011604 */
[----:B--2---:R-:W-:Y:S01]  /*12c0*/  IMAD.HI.U32 R3, R20, R3, RZ ;  /* 0x0000000314037227 */ /* 0x004fe200078e00ff */
[----:B------:R-:W-:-:S04]  /*12d0*/  ISETP.NE.AND P0, PT, R2, 0x1, PT ;  /* 0x000000010200780c */ /* 0x000fc80003f05270 */
[----:B----4-:R-:W-:-:S04]  /*12e0*/  SHF.R.U32.HI R3, RZ, R6, R3 ;  /* 0x00000006ff037219 */ /* 0x010fc80000011603 */
[----:B------:R-:W-:Y:S02]  /*12f0*/  SEL R3, R20, R3, !P0 ;  /* 0x0000000314037207 */ /* 0x000fe40004000000 */
[----:B---3--:R-:W-:-:S04]  /*1300*/  ISETP.NE.AND P1, PT, R8, 0x1, PT ;  /* 0x000000010800780c */ /* 0x008fc80003f25270 */
[----:B------:R-:W-:-:S05]  /*1310*/  SEL R4, R21, R4, !P1 ;  /* 0x0000000415047207 */ /* 0x000fca0004800000 */
[----:B------:R-:W-:Y:S02]  /*1320*/  IMAD.IADD R5, R3, 0x1, -R4 ;  /* 0x0000000103057824 */ /* 0x000fe400078e0a04 */
[----:B------:R-:W-:Y:S02]  /*1330*/  IMAD.IADD R3, R4, 0x1, -R3 ;  /* 0x0000000104037824 */ /* 0x000fe400078e0a03 */
[----:B------:R-:W-:Y:S02]  /*1340*/  IMAD R21, R5, R8, R21 ;  /* 0x0000000805157224 */ /* 0x000fe400078e0215 */
[----:B------:R-:W-:-:S07]  /*1350*/  IMAD R20, R3, R2, R20 ;  /* 0x0000000203147224 */ /* 0x000fce00078e0214 */
.L_x_16:
[----:B------:R-:W-:Y:S01]  /*1360*/  BAR.SYNC.DEFER_BLOCKING 0x0 ;  /* 0x0000000000007b1d */ /* 0x000fe20000010000 */
[----:B------:R-:W-:Y:S01]  /*1370*/  UISETP.NE.AND UP1, UPT, UR8, 0x2, UPT ;  /* 0x000000020800788c */ /* 0x000fe2000bf25270 */
[----:B------:R-:W-:Y:S02]  /*1380*/  ISETP.NE.OR P5, PT, R0, 0x2, !P5 ;  /* 0x000000020000780c */ /* 0x000fe40006fa5670 */
[----:B------:R-:W-:-:S06]  /*1390*/  LOP3.LUT R2, R189, 0x1f, RZ, 0xc0, !PT ;  /* 0x0000001fbd027812 */ /* 0x000fcc00078ec0ff */
[----:B------:R-:W-:Y:S05]  /*13a0*/  BRA.U UP1, `(.L_x_17) ;  /* 0x00000011019c7547 */ /* 0x000fea000b800000 */
[----:B------:R-:W1:Y:S01]  /*13b0*/  LDCU UR13, c[0x0][0x38c] ;  /* 0x00007180ff0d77ac */ /* 0x000e620008000800 */
[----:B------:R-:W2:Y:S01]  /*13c0*/  LDC R9, c[0x0][0x370] ;  /* 0x0000dc00ff097b82 */ /* 0x000ea20000000800 */
[----:B------:R-:W-:Y:S01]  /*13d0*/  PLOP3.LUT P1, PT, PT, PT, UP2, 0x80, 0x8 ;  /* 0x000000000008781c */ /* 0x000fe20003f2f028 */
[----:B------:R-:W-:Y:S01]  /*13e0*/  IMAD.MOV.U32 R15, RZ, RZ, 0x1 ;  /* 0x00000001ff0f7424 */ /* 0x000fe200078e00ff */
[----:B------:R-:W-:Y:S01]  /*13f0*/  ISETP.EQ.OR P4, PT, R2, RZ, P5 ;  /* 0x000000ff0200720c */ /* 0x000fe20002f82670 */
[----:B------:R-:W-:Y:S01]  /*1400*/  IMAD.MOV.U32 R14, RZ, RZ, RZ ;  /* 0x000000ffff0e7224 */ /* 0x000fe200078e00ff */
[----:B------:R-:W-:Y:S02]  /*1410*/  PLOP3.LUT P1, PT, P1, PT, PT, 0x8, 0x80 ;  /* 0x000000000080781c */ /* 0x000fe40000f2e170 */
[----:B------:R-:W-:Y:S01]  /*1420*/  CS2R R12, SRZ ;  /* 0x00000000000c7805 */ /* 0x000fe2000001ff00 */
[----:B------:R-:W-:Y:S01]  /*1430*/  IMAD.MOV.U32 R10, RZ, RZ, 0x1 ;  /* 0x00000001ff0a7424 */ /* 0x000fe200078e00ff */
[----:B------:R-:W4:Y:S01]  /*1440*/  LDC R0, c[0x0][0x374] ;  /* 0x0000dd00ff007b82 */ /* 0x000f220000000800 */
[----:B------:R-:W2:Y:S01]  /*1450*/  LDCU.64 UR22, c[0x0][0x348] ;  /* 0x00006900ff1677ac */ /* 0x000ea20008000a00 */
[----:B------:R-:W-:Y:S01]  /*1460*/  UMOV UR6, URZ ;  /* 0x000000ff00067c82 */ /* 0x000fe20008000000 */
[----:B-1----:R-:W-:-:S04]  /*1470*/  UIADD3 UR5, UPT, UPT, UR13, 0x7f, URZ ;  /* 0x0000007f0d057890 */ /* 0x002fc8000fffe0ff */
[----:B------:R-:W-:-:S04]  /*1480*/  USHF.R.S32.HI UR4, URZ, 0x1f, UR5 ;  /* 0x0000001fff047899 */ /* 0x000fc80008011405 */
[----:B------:R-:W-:-:S04]  /*1490*/  ULEA.HI UR4, UR4, UR5, URZ, 0x7 ;  /* 0x0000000504047291 */ /* 0x000fc8000f8f38ff */
[----:B------:R-:W-:Y:S02]  /*14a0*/  USHF.R.S32.HI UR15, URZ, 0x7, UR4 ;  /* 0x00000007ff0f7899 */ /* 0x000fe40008011404 */
[----:B------:R-:W-:Y:S02]  /*14b0*/  UIADD3 UR4, UPT, UPT, UR13, -0x1, URZ ;  /* 0xffffffff0d047890 */ /* 0x000fe4000fffe0ff */
[----:B------:R-:W-:Y:S02]  /*14c0*/  UISETP.LT.U32.AND UP0, UPT, UR15, 0x6, UPT ;  /* 0x000000060f00788c */ /* 0x000fe4000bf01070 */
[----:B------:R-:W-:Y:S02]  /*14d0*/  UISETP.GE.U32.AND UP1, UPT, UR4, -0xff, UPT ;  /* 0xffffff010400788c */ /* 0x000fe4000bf26070 */
[----:B------:R-:W-:Y:S02]  /*14e0*/  USEL UR14, UR15, 0x6, UP0 ;  /* 0x000000060f0e7887 */ /* 0x000fe40008000000 */
[----:B------:R-:W-:-:S02]  /*14f0*/  UIADD3 UR13, UPT, UPT, UR13, 0xfe, URZ ;  /* 0x000000fe0d0d7890 */ /* 0x000fc4000fffe0ff */
[----:B------:R-:W-:Y:S02]  /*1500*/  UIADD3 UR5, UPT, UPT, UR14, -0x1, URZ ;  /* 0xffffffff0e057890 */ /* 0x000fe4000fffe0ff */
[----:B------:R-:W-:-:S03]  /*1510*/  UIADD3 UR7, UPT, UPT, UR15, -UR14, URZ ;  /* 0x8000000e0f077290 */ /* 0x000fc6000fffe0ff */
[----:B------:R-:W-:-:S04]  /*1520*/  @UP1 UIADD3 UR5, UPT, UPT, UR14, URZ, URZ ;  /* 0x000000ff0e051290 */ /* 0x000fc8000fffe0ff */
[----:B--2---:R-:W-:-:S12]  /*1530*/  UIADD3 UR5, UPT, UPT, UR5, 0x1, URZ ;  /* 0x0000000105057890 */ /* 0x004fd8000fffe0ff */
.L_x_35:
[----:B------:R-:W-:Y:S01]  /*1540*/  UISETP.NE.AND UP0, UPT, UR37, URZ, UPT ;  /* 0x000000ff2500728c */ /* 0x000fe2000bf05270 */
[----:B------:R-:W1:Y:S08]  /*1550*/  S2UR UR37, SR_CgaCtaId ;  /* 0x00000000002579c3 */ /* 0x000e700000008800 */
[----:B------:R-:W-:Y:S05]  /*1560*/  BRA.U UP0, `(.L_x_18) ;  /* 0x0000000100347547 */ /* 0x000fea000b800000 */
[----:B------:R-:W2:Y:S01]  /*1570*/  S2R R2, SR_CgaCtaId ;  /* 0x0000000000027919 */ /* 0x000ea20000008800 */
[----:B------:R-:W-:-:S04]  /*1580*/  MOV R3, 0x400 ;  /* 0x0000040000037802 */ /* 0x000fc80000000f00 */
[----:B--2---:R-:W-:Y:S02]  /*1590*/  LEA R3, R2, R3, 0x18 ;  /* 0x0000000302037211 */ /* 0x004fe400078ec0ff */
[----:B------:R-:W-:-:S03]  /*15a0*/  SHF.L.U32 R2, R10, 0x1f, RZ ;  /* 0x0000001f0a027819 */ /* 0x000fc600000006ff */
[----:B------:R-:W-:-:S04]  /*15b0*/  IMAD R3, R12, 0x8, R3 ;  /* 0x000000080c037824 */ /* 0x000fc800078e0203 */
[----:B------:R-:W2:Y:S02]  /*15c0*/  SYNCS.PHASECHK.TRANS64.TRYWAIT P0, [R3+URZ+0x100], R2 ;  /* 0x00010002030075a7 */ /* 0x000ea400080011ff */
[----:B--2---:R-:W-:Y:S05]  /*15d0*/  @!P0 BRA `(.L_x_19) ;  /* 0x0000006c00588947 */ /* 0x004fea0003800000 */
.L_x_108:
[----:B------:R-:W-:Y:S01]  /*15e0*/  VIADD R12, R12, 0x1 ;  /* 0x000000010c0c7836 */ /* 0x000fe20000000000 */
[----:B------:R2:W-:Y:S04]  /*15f0*/  SYNCS.ARRIVE.TRANS64.A1T0 RZ, [R3+URZ+0xf0], RZ ;  /* 0x0000f0ff03ff79a7 */ /* 0x0005e800081000ff */
[----:B------:R-:W-:-:S04]  /*1600*/  ISETP.NE.AND P0, PT, R12, 0x2, PT ;  /* 0x000000020c00780c */ /* 0x000fc80003f05270 */
[----:B------:R-:W-:Y:S02]  /*1610*/  SEL R12, R12, RZ, P0 ;  /* 0x000000ff0c0c7207 */ /* 0x000fe40000000000 */
[----:B--2---:R-:W-:-:S04]  /*1620*/  SEL R3, RZ, 0x1, P0 ;  /* 0x00000001ff037807 */ /* 0x004fc80000000000 */
[----:B------:R-:W-:-:S07]  /*1630*/  LOP3.LUT R10, R10, R3, RZ, 0x3c, !PT ;  /* 0x000000030a0a7212 */ /* 0x000fce00078e3cff */
.L_x_18:
[----:B------:R-:W-:Y:S01]  /*1640*/  UMOV UR4, 0x400 ;  /* 0x0000040000047882 */ /* 0x000fe20000000000 */
[----:B------:R-:W-:Y:S01]  /*1650*/  SHF.L.U32 R2, R15, 0x1f, RZ ;  /* 0x0000001f0f027819 */ /* 0x000fe200000006ff */
[----:B-1----:R-:W-:Y:S01]  /*1660*/  ULEA UR4, UR37, UR4, 0x18 ;  /* 0x0000000425047291 */ /* 0x002fe2000f8ec0ff */
[----:B------:R-:W-:Y:S01]  /*1670*/  R2UR UR35, R21 ;  /* 0x00000000152372ca */ /* 0x000fe200000e0000 */
[----:B------:R-:W-:Y:S01]  /*1680*/  UISETP.GE.U32.AND UP0, UPT, UR13, 0xff, UPT ;  /* 0x000000ff0d00788c */ /* 0x000fe2000bf06070 */
[----:B------:R-:W-:Y:S01]  /*1690*/  R2UR UR10, R20 ;  /* 0x00000000140a72ca */ /* 0x000fe200000e0000 */
[----:B------:R-:W-:Y:S01]  /*16a0*/  ULEA UR8, UR6, UR4, 0x3 ;  /* 0x0000000406087291 */ /* 0x000fe2000f8e18ff */
[----:B------:R-:W-:-:S08]  /*16b0*/  UMOV UR24, URZ ;  /* 0x000000ff00187c82 */ /* 0x000fd00008000000 */
[----:B------:R1:W2:Y:S01]  /*16c0*/  SYNCS.PHASECHK.TRANS64.TRYWAIT P0, [UR8+0x30], R2 ;  /* 0x00003002ff0075a7 */ /* 0x0002a20008001108 */
[----:B------:R-:W-:Y:S02]  /*16d0*/  USHF.L.U32 UR35, UR35, 0x7, URZ ;  /* 0x0000000723237899 */ /* 0x000fe400080006ff */
[----:B------:R-:W-:Y:S01]  /*16e0*/  USHF.L.U32 UR10, UR10, 0x7, URZ ;  /* 0x000000070a0a7899 */ /* 0x000fe200080006ff */
[----:B------:R-:W-:Y:S11]  /*16f0*/  BRA.U !UP0, `(.L_x_20) ;  /* 0x0000000108a47547 */ /* 0x000ff6000b800000 */
[----:B------:R-:W-:Y:S01]  /*1700*/  UMOV UR16, URZ ;  /* 0x000000ff00107c82 */ /* 0x000fe20008000000 */
[----:B------:R-:W-:-:S05]  /*1710*/  UMOV UR17, UR6 ;  /* 0x0000000600117c82 */ /* 0x000fca0008000000 */
.L_x_25:
[----:B-1----:R-:W-:Y:S01]  /*1720*/  ULEA UR33, UR17, UR4, 0x3 ;  /* 0x0000000411217291 */ /* 0x002fe2000f8e18ff */
[----:B--2---:R-:W-:Y:S01]  /*1730*/  @!P5 MOV R3, 0x8000 ;  /* 0x000080000003d802 */ /* 0x004fe20000000f00 */
[----:B--2---:R-:W-:Y:S10]  /*1740*/  @P0 BRA `(.L_x_21) ;  /* 0x00000000000c0947 */ /* 0x004ff40003800000 */
[----:B------:R-:W-:-:S04]  /*1750*/  SHF.L.U32 R5, R15, 0x1f, RZ ;  /* 0x0000001f0f057819 */ /* 0x000fc800000006ff */
[----:B------:R-:W2:Y:S02]  /*1760*/  SYNCS.PHASECHK.TRANS64.TRYWAIT P0, [UR33+0x30], R5 ;  /* 0x00003005ff0075a7 */ /* 0x000ea40008001121 */
[----:B--2---:R-:W-:Y:S05]  /*1770*/  @!P0 BRA `(.L_x_22) ;  /* 0x0000006c00048947 */ /* 0x004fea0003800000 */
.L_x_21:
[----:B------:R2:W-:Y:S01]  /*1780*/  @!P5 SYNCS.ARRIVE.TRANS64 RZ, [UR33], R3 ;  /* 0x00000003ffffd9a7 */ /* 0x0005e20008000021 */
[----:B------:R-:W-:Y:S04]  /*1790*/  BSSY.RECONVERGENT B0, `(.L_x_23) ;  /* 0x0000003000007945 */ /* 0x000fe80003800200 */
[----:B------:R-:W-:Y:S05]  /*17a0*/  @P4 BRA `(.L_x_24) ;  /* 0x0000000000044947 */ /* 0x000fea0003800000 */
[----:B------:R-:W-:Y:S05]  /*17b0*/  BPT.TRAP 0x1 ;  /* 0x000000040000795c */ /* 0x000fea0000300000 */
.L_x_24:
[----:B------:R-:W-:Y:S05]  /*17c0*/  BSYNC.RECONVERGENT B0 ;  /* 0x0000000000007941 */ /* 0x000fea0003800200 */
.L_x_23:
[----:B------:R-:W-:Y:S02]  /*17d0*/  UIADD3 UR6, UPT, UPT, UR17, 0x1, URZ ;  /* 0x0000000111067890 */ /* 0x000fe4000fffe0ff */
[----:B------:R-:W-:Y:S02]  /*17e0*/  UIADD3 UR26, UP1, UPT, UR22, 0x80, URZ ;  /* 0x00000080161a7890 */ /* 0x000fe4000ff3e0ff */
[----:B------:R-:W-:Y:S02]  /*17f0*/  UISETP.NE.AND UP0, UPT, UR6, 0x6, UPT ;  /* 0x000000060600788c */ /* 0x000fe4000bf05270 */
[----:B------:R-:W-:Y:S02]  /*1800*/  USHF.L.U32 UR34, UR16, 0x7, URZ ;  /* 0x0000000710227899 */ /* 0x000fe400080006ff */
[----:B------:R-:W-:Y:S02]  /*1810*/  USEL UR9, URZ, 0x1, UP0 ;  /* 0x00000001ff097887 */ /* 0x000fe40008000000 */
[----:B------:R-:W-:-:S02]  /*1820*/  USEL UR6, UR6, URZ, UP0 ;  /* 0x000000ff06067287 */ /* 0x000fc40008000000 */
[----:B------:R-:W-:Y:S02]  /*1830*/  UIADD3 UR20, UP0, UPT, UR22, 0x180, URZ ;  /* 0x0000018016147890 */ /* 0x000fe4000ff1e0ff */
[----:B------:R-:W-:Y:S01]  /*1840*/  ULEA UR8, UR6, UR4, 0x3 ;  /* 0x0000000406087291 */ /* 0x000fe2000f8e18ff */
[----:B------:R-:W-:Y:S01]  /*1850*/  LOP3.LUT R15, R15, UR9, RZ, 0x3c, !PT ;  /* 0x000000090f0f7c12 */ /* 0x000fe2000f8e3cff */
[----:B------:R-:W-:Y:S02]  /*1860*/  UIADD3.X UR27, UPT, UPT, URZ, UR23, URZ, UP1, !UPT ;  /* 0x00000017ff1b7290 */ /* 0x000fe40008ffe4ff */
[----:B------:R-:W-:Y:S01]  /*1870*/  UIADD3.X UR21, UPT, UPT, URZ, UR23, URZ, UP0, !UPT ;  /* 0x00000017ff157290 */ /* 0x000fe200087fe4ff */
[----:B-1----:R-:W-:Y:S01]  /*1880*/  SHF.L.U32 R2, R15, 0x1f, RZ ;  /* 0x0000001f0f027819 */ /* 0x002fe200000006ff */
[----:B------:R-:W-:Y:S01]  /*1890*/  UMOV UR18, 0x0 ;  /* 0x0000000000127882 */ /* 0x000fe20000000000 */
[----:B------:R-:W-:Y:S01]  /*18a0*/  UMOV UR19, 0x10000000 ;  /* 0x1000000000137882 */ /* 0x000fe20000000000 */
[----:B------:R-:W-:Y:S01]  /*18b0*/  UMOV UR12, UR36 ;  /* 0x00000024000c7c82 */ /* 0x000fe20008000000 */
[----:B------:R1:W1:Y:S01]  /*18c0*/  SYNCS.PHASECHK.TRANS64.TRYWAIT P0, [UR8+0x30], R2 ;  /* 0x00003002ff0075a7 */ /* 0x0002620008001108 */
[----:B------:R-:W-:Y:S01]  /*18d0*/  ULEA UR8, UR17, UR4, 0xe ;  /* 0x0000000411087291 */ /* 0x000fe2000f8e70ff */
[----:B------:R-:W-:Y:S01]  /*18e0*/  UMOV UR9, UR33 ;  /* 0x0000002100097c82 */ /* 0x000fe20008000000 */
[----:B------:R-:W-:-:S02]  /*18f0*/  UMOV UR11, UR34 ;  /* 0x00000022000b7c82 */ /* 0x000fc40008000000 */
[----:B------:R-:W-:Y:S02]  /*1900*/  UIADD3 UR32, UPT, UPT, UR8, 0x8400, URZ ;  /* 0x0000840008207890 */ /* 0x000fe4000fffe0ff */
[----:B------:R-:W-:Y:S02]  /*1910*/  UIADD3 UR8, UPT, UPT, UR8, 0x20400, URZ ;  /* 0x0002040008087890 */ /* 0x000fe4000fffe0ff */
[----:B------:R-:W-:Y:S01]  /*1920*/  UIADD3 UR16, UPT, UPT, UR16, 0x1, URZ ;  /* 0x0000000110107890 */ /* 0x000fe2000fffe0ff */
[----:B------:R-:W-:Y:S01]  /*1930*/  UMOV UR24, UR5 ;  /* 0x0000000500187c82 */ /* 0x000fe20008000000 */
[----:B------:R-:W-:Y:S02]  /*1940*/  UMOV UR17, UR6 ;  /* 0x0000000600117c82 */ /* 0x000fe40008000000 */
[----:B------:R-:W-:Y:S01]  /*1950*/  UISETP.NE.AND UP0, UPT, UR16, UR5, UPT ;  /* 0x000000051000728c */ /* 0x000fe2000bf05270 */
[----:B------:R1:W-:Y:S02]  /*1960*/  UTMALDG.3D [UR32], [UR26], desc[UR18] ;  /* 0x000012201a0075b4 */ /* 0x0003e40008011000 */
[----:B------:R1:W-:Y:S06]  /*1970*/  UTMALDG.3D [UR8], [UR20], desc[UR18] ;  /* 0x00001208140075b4 */ /* 0x0003ec0008011000 */
[----:B------:R-:W-:Y:S05]  /*1980*/  BRA.U UP0, `(.L_x_25) ;  /* 0xfffffffd00647547 */ /* 0x000fea000b83ffff */
.L_x_20:
[----:B-1----:R-:W-:Y:S01]  /*1990*/  ULEA UR8, UR6, UR4, 0x3 ;  /* 0x0000000406087291 */ /* 0x002fe2000f8e18ff */
[----:B------:R-:W-:Y:S01]  /*19a0*/  SHF.L.U32 R2, R15, 0x1f, RZ ;  /* 0x0000001f0f027819 */ /* 0x000fe200000006ff */
[----:B------:R-:W-:Y:S01]  /*19b0*/  @!P1 SYNCS.ARRIVE.TRANS64.A1T0 RZ, [UR4+0x88], RZ ;  /* 0x000088ffffff99a7 */ /* 0x000fe20008100004 */
[----:B------:R-:W-:-:S06]  /*19c0*/  UISETP.GT.AND UP0, UPT, UR15, UR14, UPT ;  /* 0x0000000e0f00728c */ /* 0x000fcc000bf04270 */
[----:B--2---:R1:W2:Y:S03]  /*19d0*/  SYNCS.PHASECHK.TRANS64.TRYWAIT P0, [UR8+0x30], R2 ;  /* 0x00003002ff0075a7 */ /* 0x0042a60008001108 */
[----:B------:R-:W-:Y:S05]  /*19e0*/  BRA.U !UP0, `(.L_x_26) ;  /* 0x0000000108a87547 */ /* 0x000fea000b800000 */
[----:B------:R-:W-:Y:S01]  /*19f0*/  UIADD3 UR21, UPT, UPT, UR7, UR24, URZ ;  /* 0x0000001807157290 */ /* 0x000fe2000fffe0ff */
[----:B------:R-:W-:-:S11]  /*1a00*/  UMOV UR25, UR6 ;  /* 0x0000000600197c82 */ /* 0x000fd60008000000 */
.L_x_31:
[----:B-1----:R-:W-:Y:S01]  /*1a10*/  ULEA UR17, UR25, UR4, 0x3 ;  /* 0x0000000419117291 */ /* 0x002fe2000f8e18ff */
[----:B--2---:R-:W-:Y:S01]  /*1a20*/  @!P5 MOV R3, 0x8000 ;  /* 0x000080000003d802 */ /* 0x004fe20000000f00 */
[----:B--2---:R-:W-:Y:S10]  /*1a30*/  @P0 BRA `(.L_x_27) ;  /* 0x00000000000c0947 */ /* 0x004ff40003800000 */
[----:B------:R-:W-:-:S04]  /*1a40*/  SHF.L.U32 R5, R15, 0x1f, RZ ;  /* 0x0000001f0f057819 */ /* 0x000fc800000006ff */
[----:B------:R-:W2:Y:S02]  /*1a50*/  SYNCS.PHASECHK.TRANS64.TRYWAIT P0, [UR17+0x30], R5 ;  /* 0x00003005ff0075a7 */ /* 0x000ea40008001111 */
[----:B--2---:R-:W-:Y:S05]  /*1a60*/  @!P0 BRA `(.L_x_28) ;  /* 0x0000006800608947 */ /* 0x004fea0003800000 */
.L_x_27:
[----:B------:R2:W-:Y:S01]  /*1a70*/  @!P5 SYNCS.ARRIVE.TRANS64 RZ, [UR17], R3 ;  /* 0x00000003ffffd9a7 */ /* 0x0005e20008000011 */
[----:B------:R-:W-:Y:S04]  /*1a80*/  BSSY.RECONVERGENT B0, `(.L_x_29) ;  /* 0x0000003000007945 */ /* 0x000fe80003800200 */
[----:B------:R-:W-:Y:S05]  /*1a90*/  @P4 BRA `(.L_x_30) ;  /* 0x0000000000044947 */ /* 0x000fea0003800000 */
[----:B------:R-:W-:Y:S05]  /*1aa0*/  BPT.TRAP 0x1 ;  /* 0x000000040000795c */ /* 0x000fea0000300000 */
.L_x_30:
[----:B------:R-:W-:Y:S05]  /*1ab0*/  BSYNC.RECONVERGENT B0 ;  /* 0x0000000000007941 */ /* 0x000fea0003800200 */
.L_x_29:
        /* <DEDUP_REMOVED lines=20> */
[----:B------:R-:W-:Y:S01]  /*1c00*/  UIADD3 UR8, UPT, UPT, UR8, 0x20400, URZ ;  /* 0x0002040008087890 */ /* 0x000fe2000fffe0ff */
[----:B------:R-:W-:Y:S01]  /*1c10*/  UMOV UR9, UR17 ;  /* 0x0000001100097c82 */ /* 0x000fe20008000000 */
[----:B------:R-:W-:Y:S01]  /*1c20*/  UMOV UR11, UR18 ;  /* 0x00000012000b7c82 */ /* 0x000fe20008000000 */
[----:B------:R-:W-:Y:S01]  /*1c30*/  UIADD3 UR24, UPT, UPT, UR24, 0x1, URZ ;  /* 0x0000000118187890 */ /* 0x000fe2000fffe0ff */
[----:B------:R-:W-:-:S03]  /*1c40*/  UMOV UR25, UR6 ;  /* 0x0000000600197c82 */ /* 0x000fc60008000000 */
[----:B------:R1:W-:Y:S01]  /*1c50*/  UTMALDG.3D [UR16], [UR30], desc[UR26] ;  /* 0x00001a101e0075b4 */ /* 0x0003e20008011000 */
[----:B------:R-:W-:Y:S01]  /*1c60*/  UISETP.NE.AND UP0, UPT, UR24, UR21, UPT ;  /* 0x000000151800728c */ /* 0x000fe2000bf05270 */
[----:B------:R1:W-:Y:S08]  /*1c70*/  UTMALDG.3D [UR8], [UR28], desc[UR26] ;  /* 0x00001a081c0075b4 */ /* 0x0003f00008011000 */
[----:B------:R-:W-:Y:S05]  /*1c80*/  BRA.U UP0, `(.L_x_31) ;  /* 0xfffffffd00607547 */ /* 0x000fea000b83ffff */
.L_x_26:
[C---:B-1----:R-:W-:Y:S01]  /*1c90*/  LEA R2, R14.reuse, UR4, 0x3 ;  /* 0x000000040e027c11 */ /* 0x042fe2000f8e18ff */
[----:B------:R-:W-:Y:S01]  /*1ca0*/  NOP ;  /* 0x0000000000007918 */ /* 0x000fe20000000000 */
[----:B--2---:R-:W-:Y:S02]  /*1cb0*/  SHF.L.U32 R3, R13, 0x1f, RZ ;  /* 0x0000001f0d037819 */ /* 0x004fe400000006ff */
[----:B------:R-:W-:Y:S02]  /*1cc0*/  LEA R4, R14, UR4, 0x4 ;  /* 0x000000040e047c11 */ /* 0x000fe4000f8e20ff */
[----:B------:R-:W1:Y:S02]  /*1cd0*/  SYNCS.PHASECHK.TRANS64.TRYWAIT P0, [R2+URZ+0x90], R3 ;  /* 0x00009003020075a7 */ /* 0x000e6400080011ff */
[----:B-1----:R-:W-:Y:S05]  /*1ce0*/  @!P0 BRA `(.L_x_32) ;  /* 0x0000006400d88947 */ /* 0x002fea0003800000 */
.L_x_111:
[----:B------:R-:W2:Y:S01]  /*1cf0*/  LDS.128 R4, [R4+0x120] ;  /* 0x0001200004047984 */ /* 0x000ea20000000c00 */
[----:B---3--:R-:W-:Y:S01]  /*1d00*/  ISETP.GE.AND P0, PT, R72, 0x1, PT ;  /* 0x000000014800780c */ /* 0x008fe20003f06270 */
[----:B-1----:R-:W-:Y:S01]  /*1d10*/  VIADD R2, R2, 0xa0 ;  /* 0x000000a002027836 */ /* 0x002fe20000000000 */
[----:B------:R-:W-:Y:S01]  /*1d20*/  @!PT LDS RZ, [RZ] ;  /* 0x00000000fffff984 */ /* 0x000fe20000000800 */
[----:B------:R-:W-:Y:S01]  /*1d30*/  @!PT LDS RZ, [RZ] ;  /* 0x00000000fffff984 */ /* 0x000fe20000000800 */
[----:B------:R-:W-:Y:S01]  /*1d40*/  @!PT LDS RZ, [RZ] ;  /* 0x00000000fffff984 */ /* 0x000fe20000000800 */
[----:B------:R-:W-:Y:S01]  /*1d50*/  @!PT LDS RZ, [RZ] ;  /* 0x00000000fffff984 */ /* 0x000fe20000000800 */
[----:B------:R1:W-:Y:S06]  /*1d60*/  MEMBAR.ALL.CTA ;  /* 0x0000000000007992 */ /* 0x0003ec0000008000 */
[----:B-1----:R-:W1:Y:S01]  /*1d70*/  FENCE.VIEW.ASYNC.S ;  /* 0x00000000000073c6 */ /* 0x002e620000000000 */
[----:B------:R-:W-:-:S04]  /*1d80*/  PRMT R2, RZ, 0x654, R2 ;  /* 0x00000654ff027816 */ /* 0x000fc80000000002 */
[----:B-1----:R1:W-:Y:S01]  /*1d90*/  SYNCS.ARRIVE.TRANS64.RED.A1T0 RZ, [R2+URZ], RZ ;  /* 0x000000ff02ff79a7 */ /* 0x0023e200081004ff */
[----:B--2---:R-:W-:-:S13]  /*1da0*/  LOP3.LUT P2, RZ, R6, 0x1, RZ, 0xc0, !PT ;  /* 0x0000000106ff7812 */ /* 0x004fda000784c0ff */
[----:B------:R-:W-:Y:S01]  /*1db0*/  @P2 SHF.R.U32.HI R3, RZ, 0x10, R5 ;  /* 0x00000010ff032819 */ /* 0x000fe20000011605 */
[----:B------:R-:W-:Y:S01]  /*1dc0*/  VOTEU.ANY UP0, P2 ;  /* 0x0000000000ff7886 */ /* 0x000fe20001000100 */
[----:B------:R-:W-:Y:S02]  /*1dd0*/  @P2 MOV R11, R4 ;  /* 0x00000004000b2202 */ /* 0x000fe40000000f00 */
[----:B------:R-:W-:Y:S02]  /*1de0*/  @P2 R2UR.BROADCAST UR8, R3 ;  /* 0x00000000030822ca */ /* 0x000fe400008e0000 */
[----:B------:R-:W-:-:S11]  /*1df0*/  @P2 LOP3.LUT R8, R5, 0xffff, RZ, 0xc0, !PT ;  /* 0x0000ffff05082812 */ /* 0x000fd600078ec0ff */
[----:B------:R-:W-:Y:S01]  /*1e00*/  @UP0 UMOV UR36, UR8 ;  /* 0x0000000800240c82 */ /* 0x000fe20008000000 */
[----:B-1----:R-:W-:Y:S05]  /*1e10*/  @!P0 BRA `(.L_x_33) ;  /* 0x0000000000b88947 */ /* 0x002fea0003800000 */
[----:B------:R-:W4:Y:S01]  /*1e20*/  LDC.64 R4, c[0x0][0xb18] ;  /* 0x0002c600ff047b82 */ /* 0x000f220000000a00 */
[----:B------:R-:W-:-:S07]  /*1e30*/  ISETP.NE.AND P3, PT, R72, 0x1, PT ;  /* 0x000000014800780c */ /* 0x000fce0003f65270 */
[----:B------:R-:W1:Y:S08]  /*1e40*/  LDC.64 R6, c[0x0][0xb10] ;  /* 0x0002c400ff067b82 */ /* 0x000e700000000a00 */
[----:B------:R-:W2:Y:S08]  /*1e50*/  LDC R16, c[0x0][0xb20] ;  /* 0x0002c800ff107b82 */ /* 0x000eb00000000800 */
[----:B------:R-:W3:Y:S01]  /*1e60*/  LDC R18, c[0x0][0xb0c] ;  /* 0x0002c300ff127b82 */ /* 0x000ee20000000800 */
[----:B----4-:R-:W-:Y:S01]  /*1e70*/  IMAD.HI.U32 R17, R0, R5, RZ ;  /* 0x0000000500117227 */ /* 0x010fe200078e00ff */
[----:B------:R-:W-:-:S03]  /*1e80*/  ISETP.NE.AND P0, PT, R4, 0x1, PT ;  /* 0x000000010400780c */ /* 0x000fc60003f05270 */
[----:B------:R-:W-:-:S03]  /*1e90*/  IMAD.HI.U32 R5, R8, R5, RZ ;  /* 0x0000000508057227 */ /* 0x000fc600078e00ff */
[----:B------:R-:W4:Y:S01]  /*1ea0*/  LDC.64 R2, c[0x0][0xb28] ;  /* 0x0002ca00ff027b82 */ /* 0x000f220000000a00 */
[----:B-1----:R-:W-:-:S04]  /*1eb0*/  IMAD.HI.U32 R20, R9, R6, RZ ;  /* 0x0000000609147227 */ /* 0x002fc800078e00ff */
[----:B------:R-:W-:Y:S01]  /*1ec0*/  IMAD.HI.U32 R22, R11, R6, RZ ;  /* 0x000000060b167227 */ /* 0x000fe200078e00ff */
[----:B------:R-:W-:Y:S02]  /*1ed0*/  SHF.R.U32.HI R20, RZ, R7, R20 ;  /* 0x00000007ff147219 */ /* 0x000fe40000011614 */
[-C--:B--2---:R-:W-:Y:S02]  /*1ee0*/  SHF.R.U32.HI R17, RZ, R16.reuse, R17 ;  /* 0x00000010ff117219 */ /* 0x084fe40000011611 */
[----:B------:R-:W-:Y:S02]  /*1ef0*/  SHF.R.U32.HI R5, RZ, R16, R5 ;  /* 0x00000010ff057219 */ /* 0x000fe40000011605 */
[----:B------:R-:W-:Y:S02]  /*1f00*/  SEL R17, R0, R17, !P0 ;  /* 0x0000001100117207 */ /* 0x000fe40004000000 */
[----:B------:R-:W-:Y:S02]  /*1f10*/  SHF.R.U32.HI R22, RZ, R7, R22 ;  /* 0x00000007ff167219 */ /* 0x000fe40000011616 */
[----:B---3--:R-:W-:-:S02]  /*1f20*/  ISETP.NE.AND P1, PT, R18, 0x1, PT ;  /* 0x000000011200780c */ /* 0x008fc40003f25270 */
[----:B------:R-:W-:Y:S02]  /*1f30*/  SEL R5, R8, R5, !P0 ;  /* 0x0000000508057207 */ /* 0x000fe40004000000 */
[----:B------:R-:W-:Y:S02]  /*1f40*/  SEL R19, R9, R20, !P1 ;  /* 0x0000001409137207 */ /* 0x000fe40004800000 */
[----:B------:R-:W-:Y:S01]  /*1f50*/  SEL R7, R11, R22, !P1 ;  /* 0x000000160b077207 */ /* 0x000fe20004800000 */
[----:B----4-:R-:W-:-:S04]  /*1f60*/  IMAD.HI.U32 R20, R17, R2, RZ ;  /* 0x0000000211147227 */ /* 0x010fc800078e00ff */
[----:B------:R-:W-:Y:S01]  /*1f70*/  IMAD.HI.U32 R6, R19, R2, RZ ;  /* 0x0000000213067227 */ /* 0x000fe200078e00ff */
[----:B------:R-:W-:-:S04]  /*1f80*/  @P3 SHF.R.U32.HI R17, RZ, R3, R20 ;  /* 0x00000003ff113219 */ /* 0x000fc80000011614 */
[----:B------:R-:W-:Y:S01]  /*1f90*/  @P3 SHF.R.U32.HI R19, RZ, R3, R6 ;  /* 0x00000003ff133219 */ /* 0x000fe20000011606 */
[----:B------:R-:W-:-:S04]  /*1fa0*/  IMAD R17, R72, R17, RZ ;  /* 0x0000001148117224 */ /* 0x000fc800078e02ff */
[----:B------:R-:W-:Y:S01]  /*1fb0*/  IMAD R6, R72, R19, RZ ;  /* 0x0000001348067224 */ /* 0x000fe200078e02ff */
[C---:B------:R-:W-:Y:S02]  /*1fc0*/  ISETP.GE.AND P0, PT, R5.reuse, R17, PT ;  /* 0x000000110500720c */ /* 0x040fe40003f06270 */
[----:B------:R-:W-:Y:S02]  /*1fd0*/  IADD3 R17, PT, PT, -R5, RZ, RZ ;  /* 0x000000ff05117210 */ /* 0x000fe40007ffe1ff */
[----:B------:R-:W-:Y:S01]  /*1fe0*/  ISETP.GE.OR P0, PT, R7, R6, P0 ;  /* 0x000000060700720c */ /* 0x000fe20000706670 */
[----:B------:R-:W-:-:S04]  /*1ff0*/  IMAD.HI.U32 R6, R5, R2, RZ ;  /* 0x0000000205067227 */ /* 0x000fc800078e00ff */
[----:B------:R-:W-:Y:S01]  /*2000*/  IMAD R8, R4, R17, R8 ;  /* 0x0000001104087224 */ /* 0x000fe200078e0208 */
[----:B------:R-:W-:-:S04]  /*2010*/  SHF.R.U32.HI R6, RZ, R3, R6 ;  /* 0x00000003ff067219 */ /* 0x000fc80000011606 */
[----:B------:R-:W-:-:S03]  /*2020*/  SEL R6, R5, R6, !P3 ;  /* 0x0000000605067207 */ /* 0x000fc60005800000 */
[----:B------:R-:W-:-:S04]  /*2030*/  @!P0 IMAD.HI.U32 R16, R7, R2, RZ ;  /* 0x0000000207108227 */ /* 0x000fc800078e00ff */
[----:B------:R-:W-:Y:S01]  /*2040*/  IMAD.MOV R2, RZ, RZ, -R6 ;  /* 0x000000ffff027224 */ /* 0x000fe200078e0a06 */
[----:B------:R-:W-:-:S03]  /*2050*/  @!P0 SHF.R.U32.HI R16, RZ, R3, R16 ;  /* 0x00000003ff108219 */ /* 0x000fc60000011610 */
[----:B------:R-:W-:Y:S01]  /*2060*/  IMAD R2, R72, R2, R5 ;  /* 0x0000000248027224 */ /* 0x000fe200078e0205 */
        /* <DEDUP_REMOVED lines=9> */
.L_x_33:
[----:B------:R-:W1:Y:S02]  /*2100*/  LDCU UR8, c[0x0][0xb30] ;  /* 0x00016600ff0877ac */ /* 0x000e640008000800 */
[----:B-1----:R-:W-:-:S09]  /*2110*/  UISETP.NE.AND UP0, UPT, UR8, 0x1, UPT ;  /* 0x000000010800788c */ /* 0x002fd2000bf05270 */
[----:B------:R-:W-:Y:S05]  /*2120*/  BRA.U UP0, `(.L_x_34) ;  /* 0x0000000100407547 */ /* 0x000fea000b800000 */
[----:B------:R-:W1:Y:S08]  /*2130*/  LDC.64 R4, c[0x0][0xb10] ;  /* 0x0002c400ff047b82 */ /* 0x000e700000000a00 */
[----:B------:R-:W2:Y:S08]  /*2140*/  LDC.64 R2, c[0x0][0xb18] ;  /* 0x0002c600ff027b82 */ /* 0x000eb00000000a00 */
[----:B------:R-:W3:Y:S08]  /*2150*/  LDC R6, c[0x0][0xb20] ;  /* 0x0002c800ff067b82 */ /* 0x000ef00000000800 */
[----:B------:R-:W4:Y:S01]  /*2160*/  LDC R16, c[0x0][0xb0c] ;  /* 0x0002c300ff107b82 */ /* 0x000f220000000800 */
[----:B-1----:R-:W-:-:S05]  /*2170*/  IMAD.HI.U32 R4, R11, R4, RZ ;  /* 0x000000040b047227 */ /* 0x002fca00078e00ff */
[----:B------:R-:W-:Y:S01]  /*2180*/  SHF.R.U32.HI R4, RZ, R5, R4 ;  /* 0x00000005ff047219 */ /* 0x000fe20000011604 */
[----:B--2---:R-:W-:Y:S01]  /*2190*/  IMAD.HI.U32 R3, R8, R3, RZ ;  /* 0x0000000308037227 */ /* 0x004fe200078e00ff */
[----:B------:R-:W-:-:S04]  /*21a0*/  ISETP.NE.AND P0, PT, R2, 0x1, PT ;  /* 0x000000010200780c */ /* 0x000fc80003f05270 */
[----:B---3--:R-:W-:-:S04]  /*21b0*/  SHF.R.U32.HI R3, RZ, R6, R3 ;  /* 0x00000006ff037219 */ /* 0x008fc80000011603 */
[----:B------:R-:W-:Y:S02]  /*21c0*/  SEL R3, R8, R3, !P0 ;  /* 0x0000000308037207 */ /* 0x000fe40004000000 */
[----:B----4-:R-:W-:-:S04]  /*21d0*/  ISETP.NE.AND P1, PT, R16, 0x1, PT ;  /* 0x000000011000780c */ /* 0x010fc80003f25270 */
[----:B------:R-:W-:-:S05]  /*21e0*/  SEL R4, R11, R4, !P1 ;  /* 0x000000040b047207 */ /* 0x000fca0004800000 */
[----:B------:R-:W-:Y:S02]  /*21f0*/  IMAD.IADD R5, R3, 0x1, -R4 ;  /* 0x0000000103057824 */ /* 0x000fe400078e0a04 */
[----:B------:R-:W-:Y:S02]  /*2200*/  IMAD.IADD R3, R4, 0x1, -R3 ;  /* 0x0000000104037824 */ /* 0x000fe400078e0a03 */
[----:B------:R-:W-:Y:S02]  /*2210*/  IMAD R11, R5, R16, R11 ;  /* 0x00000010050b7224 */ /* 0x000fe400078e020b */
[----:B------:R-:W-:-:S07]  /*2220*/  IMAD R8, R3, R2, R8 ;  /* 0x0000000203087224 */ /* 0x000fce00078e0208 */
.L_x_34:
[----:B------:R-:W-:Y:S01]  /*2230*/  VIADD R14, R14, 0x1 ;  /* 0x000000010e0e7836 */ /* 0x000fe20000000000 */
[----:B------:R-:W-:Y:S01]  /*2240*/  PLOP3.LUT P1, PT, PT, PT, PT, 0x80, 0x8 ;  /* 0x000000000008781c */ /* 0x000fe20003f2f070 */
[----:B------:R-:W-:Y:S02]  /*2250*/  IMAD.IADD R21, R11, 0x1, R170 ;  /* 0x000000010b157824 */ /* 0x000fe400078e02aa */
[----:B------:R-:W-:Y:S01]  /*2260*/  IMAD.IADD R20, R8, 0x1, R147 ;  /* 0x0000000108147824 */ /* 0x000fe200078e0293 */
[----:B------:R-:W-:-:S04]  /*2270*/  ISETP.NE.AND P0, PT, R14, 0x2, PT ;  /* 0x000000020e00780c */ /* 0x000fc80003f05270 */
[----:B------:R-:W-:Y:S02]  /*2280*/  SEL R2, RZ, 0x1, P0 ;  /* 0x00000001ff027807 */ /* 0x000fe40000000000 */
[----:B------:R-:W-:Y:S02]  /*2290*/  SEL R14, R14, RZ, P0 ;  /* 0x000000ff0e0e7207 */ /* 0x000fe40000000000 */
[----:B------:R-:W-:Y:S01]  /*22a0*/  LOP3.LUT R13, R13, R2, RZ, 0x3c, !PT ;  /* 0x000000020d0d7212 */ /* 0x000fe200078e3cff */
[----:B------:R-:W-:Y:S06]  /*22b0*/  @P2 BRA `(.L_x_35) ;  /* 0xfffffff000a02947 */ /* 0x000fec000383ffff */
[----:B------:R-:W-:Y:S01]  /*22c0*/  UIADD3 UR4, UPT, UPT, UR4, 0x30, URZ ;  /* 0x0000003004047890 */ /* 0x000fe2000fffe0ff */
[----:B------:R-:W-:-:S03]  /*22d0*/  SHF.L.U32 R3, R15, 0x1f, RZ ;  /* 0x0000001f0f037819 */ /* 0x000fc600000006ff */
[----:B------:R-:W-:-:S09]  /*22e0*/  ULEA UR5, UR6, UR4, 0x3 ;  /* 0x0000000406057291 */ /* 0x000fd2000f8e18ff */
[----:B------:R-:W1:Y:S02]  /*22f0*/  SYNCS.PHASECHK.TRANS64.TRYWAIT P0, [UR5], R3 ;  /* 0x00000003ff0075a7 */ /* 0x000e640008001105 */
[----:B-1----:R-:W-:Y:S05]  /*2300*/  @!P0 BRA `(.L_x_36) ;  /* 0x0000006000648947 */ /* 0x002fea0003800000 */
.L_x_113:
[----:B------:R-:W-:-:S04]  /*2310*/  UIADD3 UR6, UPT, UPT, UR6, 0x1, URZ ;  /* 0x0000000106067890 */ /* 0x000fc8000fffe0ff */
[----:B------:R-:W-:-:S04]  /*2320*/  UISETP.NE.AND UP0, UPT, UR6, 0x6, UPT ;  /* 0x000000060600788c */ /* 0x000fc8000bf05270 */
[----:B------:R-:W-:Y:S02]  /*2330*/  USEL UR7, URZ, 0x1, UP0 ;  /* 0x00000001ff077887 */ /* 0x000fe40008000000 */
[----:B------:R-:W-:-:S04]  /*2340*/  USEL UR6, UR6, URZ, UP0 ;  /* 0x000000ff06067287 */ /* 0x000fc80008000000 */
[----:B------:R-:W-:Y:S01]  /*2350*/  ULEA UR5, UR6, UR4, 0x3 ;  /* 0x0000000406057291 */ /* 0x000fe2000f8e18ff */
[----:B------:R-:W-:-:S04]  /*2360*/  LOP3.LUT R2, R15, UR7, RZ, 0x3c, !PT ;  /* 0x000000070f027c12 */ /* 0x000fc8000f8e3cff */
[----:B-1----:R-:W-:-:S04]  /*2370*/  SHF.L.U32 R3, R2, 0x1f, RZ ;  /* 0x0000001f02037819 */ /* 0x002fc800000006ff */
[----:B------:R-:W1:Y:S02]  /*2380*/  SYNCS.PHASECHK.TRANS64.TRYWAIT P0, [UR5], R3 ;  /* 0x00000003ff0075a7 */ /* 0x000e640008001105 */
[----:B-1----:R-:W-:Y:S05]  /*2390*/  @!P0 BRA `(.L_x_37) ;  /* 0x0000006000588947 */ /* 0x002fea0003800000 */
.L_x_115:
        /* <DEDUP_REMOVED lines=9> */
.L_x_117:
        /* <DEDUP_REMOVED lines=9> */
.L_x_119:
        /* <DEDUP_REMOVED lines=9> */
.L_x_121:
[----:B------:R-:W-:-:S04]  /*2550*/  UIADD3 UR6, UPT, UPT, UR6, 0x1, URZ ;  /* 0x0000000106067890 */ /* 0x000fc8000fffe0ff */
[----:B------:R-:W-:-:S04]  /*2560*/  UISETP.NE.AND UP0, UPT, UR6, 0x6, UPT ;  /* 0x000000060600788c */ /* 0x000fc8000bf05270 */
[----:B------:R-:W-:Y:S02]  /*2570*/  USEL UR5, URZ, 0x1, UP0 ;  /* 0x00000001ff057887 */ /* 0x000fe40008000000 */
[----:B------:R-:W-:-:S04]  /*2580*/  USEL UR6, UR6, URZ, UP0 ;  /* 0x000000ff06067287 */ /* 0x000fc80008000000 */
[----:B------:R-:W-:Y:S01]  /*2590*/  ULEA UR6, UR6, UR4, 0x3 ;  /* 0x0000000406067291 */ /* 0x000fe2000f8e18ff */
[----:B-1----:R-:W-:-:S04]  /*25a0*/  LOP3.LUT R3, R2, UR5, RZ, 0x3c, !PT ;  /* 0x0000000502037c12 */ /* 0x002fc8000f8e3cff */
[----:B------:R-:W-:Y:S01]  /*25b0*/  SHF.L.U32 R3, R3, 0x1f, RZ ;  /* 0x0000001f03037819 */ /* 0x000fe200000006ff */
[----:B----4-:R-:W-:-:S07]  /*25c0*/  IMAD.U32 R0, RZ, RZ, UR6 ;  /* 0x00000006ff007e24 */ /* 0x010fce000f8e00ff */
.L_x_41:
[----:B-1----:R1:W2:Y:S02]  /*25d0*/  SYNCS.PHASECHK.TRANS64.TRYWAIT P0, [R0+URZ], R3 ;  /* 0x00000003000075a7 */ /* 0x0022a400080011ff */
[----:B--2---:R-:W-:Y:S05]  /*25e0*/  @!P0 NANOSLEEP.SYNCS 0x989680 ;  /* 0x009896800000895d */ /* 0x004fea0003900000 */
[----:B------:R-:W2:Y:S02]  /*25f0*/  @!P0 SYNCS.PHASECHK.TRANS64 P0, [R0+URZ], R3 ;  /* 0x00000003000085a7 */ /* 0x000ea400080010ff */
[----:B--2---:R-:W-:Y:S05]  /*2600*/  @P0 EXIT ;  /* 0x000000000000094d */ /* 0x004fea0003800000 */
[----:B------:R-:W-:Y:S05]  /*2610*/  BRA `(.L_x_41) ;  /* 0xfffffffc00ec7947 */ /* 0x000fea000383ffff */
.L_x_17:
[----:B------:R-:W-:-:S04]  /*2620*/  UISETP.NE.AND UP1, UPT, UR37, URZ, UPT ;  /* 0x000000ff2500728c */ /* 0x000fc8000bf25270 */
[----:B------:R-:W-:-:S09]  /*2630*/  UISETP.NE.OR UP1, UPT, UR8, 0x1, UP1 ;  /* 0x000000010800788c */ /* 0x000fd20008f25670 */
[----:B------:R-:W-:Y:S05]  /*2640*/  BRA.U UP1, `(.L_x_42) ;  /* 0x0000000501487547 */ /* 0x000fea000b800000 */
[----:B------:R-:W-:Y:S01]  /*2650*/  ISETP.NE.AND P2, PT, R2, RZ, PT ;  /* 0x000000ff0200720c */ /* 0x000fe20003f45270 */
[----:B------:R-:W-:Y:S01]  /*2660*/  IMAD.MOV.U32 R12, RZ, RZ, 0x1 ;  /* 0x00000001ff0c7424 */ /* 0x000fe200078e00ff */
[----:B------:R-:W-:Y:S02]  /*2670*/  CS2R R10, SRZ ;  /* 0x00000000000a7805 */ /* 0x000fe4000001ff00 */
[----:B------:R-:W-:Y:S01]  /*2680*/  CS2R R8, SRZ ;  /* 0x0000000000087805 */ /* 0x000fe2000001ff00 */
[----:B------:R-:W-:Y:S01]  /*2690*/  UMOV UR4, 0x400 ;  /* 0x0000040000047882 */ /* 0x000fe20000000000 */
[----:B------:R-:W-:Y:S01]  /*26a0*/  UMOV UR6, URZ ;  /* 0x000000ff00067c82 */ /* 0x000fe20008000000 */
[----:B------:R-:W-:-:S12]  /*26b0*/  ULEA UR37, UR37, UR4, 0x18 ;  /* 0x0000000425257291 */ /* 0x000fd8000f8ec0ff */
.L_x_46:
[----:B------:R-:W-:Y:S02]  /*26c0*/  LEA R0, R8, UR37, 0x3 ;  /* 0x0000002508007c11 */ /* 0x000fe4000f8e18ff */
[----:B------:R-:W-:-:S03]  /*26d0*/  SHF.L.U32 R5, R9, 0x1f, RZ ;  /* 0x0000001f09057819 */ /* 0x000fc600000006ff */
[----:B------:R-:W-:Y:S01]  /*26e0*/  VIADD R4, R0, 0x100 ;  /* 0x0000010000047836 */ /* 0x000fe20000000000 */
[----:B------:R-:W1:Y:S02]  /*26f0*/  SYNCS.PHASECHK.TRANS64.TRYWAIT P0, [R0+URZ+0xf0], R5 ;  /* 0x0000f005000075a7 */ /* 0x000e6400080011ff */
[----:B-1----:R-:W-:Y:S05]  /*2700*/  @!P0 BRA `(.L_x_43) ;  /* 0x0000005c00dc8947 */ /* 0x002fea0003800000 */
.L_x_122:
[----:B------:R-:W-:Y:S01]  /*2710*/  ULEA UR5, UR6, UR37, 0x3 ;  /* 0x0000002506057291 */ /* 0x000fe2000f8e18ff */
[----:B------:R-:W-:Y:S02]  /*2720*/  PRMT R4, RZ, 0x654, R4 ;  /* 0x00000654ff047816 */ /* 0x000fe40000000004 */
[----:B-1----:R-:W-:Y:S01]  /*2730*/  SHF.L.U32 R5, R12, 0x1f, RZ ;  /* 0x0000001f0c057819 */ /* 0x002fe200000006ff */
[----:B------:R-:W-:Y:S01]  /*2740*/  UIADD3 UR4, UPT, UPT, UR5, 0x90, URZ ;  /* 0x0000009005047890 */ /* 0x000fe2000fffe0ff */
[----:B------:R1:W-:Y:S05]  /*2750*/  SYNCS.ARRIVE.TRANS64.RED.A1T0 RZ, [R4+URZ], RZ ;  /* 0x000000ff04ff79a7 */ /* 0x0003ea00081004ff */
[----:B------:R-:W-:Y:S01]  /*2760*/  IMAD.U32 R7, RZ, RZ, UR4 ;  /* 0x00000004ff077e24 */ /* 0x000fe2000f8e00ff */
[----:B------:R-:W2:Y:S04]  /*2770*/  SYNCS.PHASECHK.TRANS64.TRYWAIT P0, [UR5+0xa0], R5 ;  /* 0x0000a005ff0075a7 */ /* 0x000ea80008001105 */
[----:B------:R-:W-:Y:S01]  /*2780*/  PRMT R6, R2, 0x654, R7 ;  /* 0x0000065402067816 */ /* 0x000fe20000000007 */
[----:B-1----:R-:W-:Y:S01]  /*2790*/  @!P2 IMAD.MOV.U32 R4, RZ, RZ, 0x10 ;  /* 0x00000010ff04a424 */ /* 0x002fe200078e00ff */
[----:B--2---:R-:W-:Y:S06]  /*27a0*/  @!P0 BRA `(.L_x_44) ;  /* 0x0000005c00c88947 */ /* 0x004fec0003800000 */
.L_x_124:
[----:B------:R-:W-:Y:S01]  /*27b0*/  ULEA UR4, UR6, UR37, 0x4 ;  /* 0x0000002506047291 */ /* 0x000fe2000f8e20ff */
[----:B------:R-:W-:Y:S01]  /*27c0*/  SEL R3, R6, R3, !P2 ;  /* 0x0000000306037207 */ /* 0x000fe20005000000 */
[----:B------:R-:W-:Y:S01]  /*27d0*/  UIADD3 UR5, UPT, UPT, UR5, 0x90, URZ ;  /* 0x0000009005057890 */ /* 0x000fe2000fffe0ff */
[----:B-1----:R-:W-:Y:S01]  /*27e0*/  LEA R0, R11, UR37, 0x3 ;  /* 0x000000250b007c11 */ /* 0x002fe2000f8e18ff */
[----:B------:R-:W-:Y:S01]  /*27f0*/  UIADD3 UR4, UPT, UPT, UR4, 0x120, URZ ;  /* 0x0000012004047890 */ /* 0x000fe2000fffe0ff */
[----:B------:R-:W-:Y:S01]  /*2800*/  SHF.L.U32 R5, R10, 0x1f, RZ ;  /* 0x0000001f0a057819 */ /* 0x000fe200000006ff */
[----:B------:R1:W-:Y:S01]  /*2810*/  @!P2 SYNCS.ARRIVE.TRANS64.RED RZ, [R3+URZ], R4 ;  /* 0x0000000403ffa9a7 */ /* 0x0003e200080004ff */
[----:B------:R-:W-:Y:S01]  /*2820*/  UIADD3 UR6, UPT, UPT, UR6, 0x1, URZ ;  /* 0x0000000106067890 */ /* 0x000fe2000fffe0ff */
[----:B------:R-:W-:-:S03]  /*2830*/  VIADD R8, R8, 0x1 ;  /* 0x0000000108087836 */ /* 0x000fc60000000000 */
[----:B------:R-:W-:Y:S02]  /*2840*/  UISETP.NE.AND UP0, UPT, UR6, 0x2, UPT ;  /* 0x000000020600788c */ /* 0x000fe4000bf05270 */
[----:B------:R-:W-:Y:S06]  /*2850*/  UGETNEXTWORKID.BROADCAST [UR4], [UR5] ;  /* 0x00000000040073ca */ /* 0x000fec0008000100 */
[----:B------:R-:W-:Y:S01]  /*2860*/  USEL UR4, URZ, 0x1, UP0 ;  /* 0x00000001ff047887 */ /* 0x000fe20008000000 */
[----:B------:R-:W-:Y:S01]  /*2870*/  ISETP.NE.AND P0, PT, R8, 0x2, PT ;  /* 0x000000020800780c */ /* 0x000fe20003f05270 */
[----:B------:R-:W-:Y:S01]  /*2880*/  USEL UR6, UR6, URZ, UP0 ;  /* 0x000000ff06067287 */ /* 0x000fe20008000000 */
[----:B------:R-:W2:Y:S03]  /*2890*/  SYNCS.PHASECHK.TRANS64.TRYWAIT P1, [R0+URZ+0x90], R5 ;  /* 0x00009005000075a7 */ /* 0x000ea600080211ff */
[----:B------:R-:W-:Y:S01]  /*28a0*/  LOP3.LUT R12, R12, UR4, RZ, 0x3c, !PT ;  /* 0x000000040c0c7c12 */ /* 0x000fe2000f8e3cff */
[----:B-12---:R-:W-:Y:S07]  /*28b0*/  @!P1 BRA `(.L_x_45) ;  /* 0x0000005c009c9947 */ /* 0x006fee0003800000 */
.L_x_125:
[C---:B------:R-:W-:Y:S01]  /*28c0*/  LEA R4, R11.reuse, UR37, 0x4 ;  /* 0x000000250b047c11 */ /* 0x040fe2000f8e20ff */
[----:B-1----:R-:W-:Y:S01]  /*28d0*/  VIADD R0, R0, 0xa0 ;  /* 0x000000a000007836 */ /* 0x002fe20000000000 */
[----:B------:R-:W-:Y:S01]  /*28e0*/  SEL R8, R8, RZ, P0 ;  /* 0x000000ff08087207 */ /* 0x000fe20000000000 */
[----:B------:R-:W-:-:S03]  /*28f0*/  VIADD R11, R11, 0x1 ;  /* 0x000000010b0b7836 */ /* 0x000fc60000000000 */
[----:B------:R-:W1:Y:S01]  /*2900*/  LDS.128 R4, [R4+0x120] ;  /* 0x0001200004047984 */ /* 0x000e620000000c00 */
[----:B------:R-:W-:Y:S02]  /*2910*/  PRMT R0, RZ, 0x654, R0 ;  /* 0x00000654ff007816 */ /* 0x000fe40000000000 */
[C---:B------:R-:W-:Y:S01]  /*2920*/  ISETP.NE.AND P1, PT, R11.reuse, 0x2, PT ;  /* 0x000000020b00780c */ /* 0x040fe20003f25270 */
[----:B------:R-:W-:Y:S01]  /*2930*/  @!PT LDS RZ, [RZ] ;  /* 0x00000000fffff984 */ /* 0x000fe20000000800 */
[----:B------:R-:W-:Y:S01]  /*2940*/  @!PT LDS RZ, [RZ] ;  /* 0x00000000fffff984 */ /* 0x000fe20000000800 */
[----:B------:R-:W-:Y:S01]  /*2950*/  @!PT LDS RZ, [RZ] ;  /* 0x00000000fffff984 */ /* 0x000fe20000000800 */
[----:B------:R-:W-:Y:S01]  /*2960*/  @!PT LDS RZ, [RZ] ;  /* 0x00000000fffff984 */ /* 0x000fe20000000800 */
[----:B------:R2:W-:Y:S06]  /*2970*/  MEMBAR.ALL.CTA ;  /* 0x0000000000007992 */ /* 0x0005ec0000008000 */
[----:B--2---:R-:W2:Y:S01]  /*2980*/  FENCE.VIEW.ASYNC.S ;  /* 0x00000000000073c6 */ /* 0x004ea20000000000 */
[----:B------:R-:W-:Y:S01]  /*2990*/  SEL R11, R11, RZ, P1 ;  /* 0x000000ff0b0b7207 */ /* 0x000fe20000800000 */
[----:B--2---:R2:W-:Y:S01]  /*29a0*/  SYNCS.ARRIVE.TRANS64.RED.A1T0 RZ, [R0+URZ], RZ ;  /* 0x000000ff00ff79a7 */ /* 0x0045e200081004ff */
[----:B-1----:R-:W-:-:S02]  /*29b0*/  LOP3.LUT P3, RZ, R6, 0x1, RZ, 0xc0, !PT ;  /* 0x0000000106ff7812 */ /* 0x002fc4000786c0ff */
[----:B------:R-:W-:-:S04]  /*29c0*/  SEL R5, RZ, 0x1, P1 ;  /* 0x00000001ff057807 */ /* 0x000fc80000800000 */
[----:B------:R-:W-:Y:S02]  /*29d0*/  LOP3.LUT R10, R10, R5, RZ, 0x3c, !PT ;  /* 0x000000050a0a7212 */ /* 0x000fe400078e3cff */
[----:B--2---:R-:W-:-:S04]  /*29e0*/  SEL R0, RZ, 0x1, P0 ;  /* 0x00000001ff007807 */ /* 0x004fc80000000000 */
[----:B------:R-:W-:Y:S01]  /*29f0*/  LOP3.LUT R9, R9, R0, RZ, 0x3c, !PT ;  /* 0x0000000009097212 */ /* 0x000fe200078e3cff */
[----:B------:R-:W-:Y:S06]  /*2a00*/  @P3 BRA `(.L_x_46) ;  /* 0xfffffffc002c3947 */ /* 0x000fec000383ffff */
[----:B------:R-:W-:Y:S01]  /*2a10*/  ULEA UR5, UR6, UR37, 0x3 ;  /* 0x0000002506057291 */ /* 0x000fe2000f8e18ff */
[----:B------:R-:W-:-:S08]  /*2a20*/  SHF.L.U32 R3, R12, 0x1f, RZ ;  /* 0x0000001f0c037819 */ /* 0x000fd000000006ff */
[----:B------:R-:W1:Y:S02]  /*2a30*/  SYNCS.PHASECHK.TRANS64 P0, [UR5+0xa0], R3 ;  /* 0x0000a003ff0075a7 */ /* 0x000e640008001005 */
[----:B-1----:R-:W-:Y:S05]  /*2a40*/  @P0 BRA `(.L_x_47) ;  /* 0x0000000000080947 */ /* 0x002fea0003800000 */
[----:B------:R-:W1:Y:S02]  /*2a50*/  SYNCS.PHASECHK.TRANS64.TRYWAIT P0, [UR5+0xa0], R3 ;  /* 0x0000a003ff0075a7 */ /* 0x000e640008001105 */
[----:B-1----:R-:W-:Y:S05]  /*2a60*/  @!P0 BRA `(.L_x_48) ;  /* 0x0000005c00448947 */ /* 0x002fea0003800000 */
.L_x_47:
[----:B------:R-:W-:-:S04]  /*2a70*/  UIADD3 UR4, UPT, UPT, UR6, 0x1, URZ ;  /* 0x0000000106047890 */ /* 0x000fc8000fffe0ff */
[----:B------:R-:W-:-:S04]  /*2a80*/  UISETP.NE.AND UP0, UPT, UR4, 0x2, UPT ;  /* 0x000000020400788c */ /* 0x000fc8000bf05270 */
[----:B------:R-:W-:Y:S02]  /*2a90*/  USEL UR7, URZ, 0x1, UP0 ;  /* 0x00000001ff077887 */ /* 0x000fe40008000000 */
[----:B------:R-:W-:-:S04]  /*2aa0*/  USEL UR4, UR4, URZ, UP0 ;  /* 0x000000ff04047287 */ /* 0x000fc80008000000 */
[----:B------:R-:W-:Y:S01]  /*2ab0*/  ULEA UR4, UR4, UR37, 0x3 ;  /* 0x0000002504047291 */ /* 0x000fe2000f8e18ff */
[----:B-1----:R-:W-:-:S04]  /*2ac0*/  LOP3.LUT R3, R12, UR7, RZ, 0x3c, !PT ;  /* 0x000000070c037c12 */ /* 0x002fc8000f8e3cff */
[----:B------:R-:W-:-:S04]  /*2ad0*/  SHF.L.U32 R0, R3, 0x1f, RZ ;  /* 0x0000001f03007819 */ /* 0x000fc800000006ff */
[----:B------:R-:W1:Y:S02]  /*2ae0*/  SYNCS.PHASECHK.TRANS64 P0, [UR4+0xa0], R0 ;  /* 0x0000a000ff0075a7 */ /* 0x000e640008001004 */
[----:B-1----:R-:W-:Y:S05]  /*2af0*/  @P0 EXIT ;  /* 0x000000000000094d */ /* 0x002fea0003800000 */
[----:B------:R-:W-:Y:S02]  /*2b00*/  SHF.L.U32 R3, R3, 0x1f, RZ ;  /* 0x0000001f03037819 */ /* 0x000fe400000006ff */
[----:B------:R-:W-:-:S07]  /*2b10*/  MOV R0, UR4 ;  /* 0x0000000400007c02 */ /* 0x000fce0008000f00 */
.L_x_49:
[----:B-1----:R1:W2:Y:S02]  /*2b20*/  SYNCS.PHASECHK.TRANS64.TRYWAIT P0, [R0+URZ+0xa0], R3 ;  /* 0x0000a003000075a7 */ /* 0x0022a400080011ff */
[----:B--2---:R-:W-:Y:S05]  /*2b30*/  @!P0 NANOSLEEP.SYNCS 0x989680 ;  /* 0x009896800000895d */ /* 0x004fea0003900000 */
[----:B------:R-:W2:Y:S02]  /*2b40*/  @!P0 SYNCS.PHASECHK.TRANS64 P0, [R0+URZ+0xa0], R3 ;  /* 0x0000a003000085a7 */ /* 0x000ea400080010ff */
[----:B--2---:R-:W-:Y:S05]  /*2b50*/  @P0 EXIT ;  /* 0x000000000000094d */ /* 0x004fea0003800000 */
[----:B------:R-:W-:Y:S05]  /*2b60*/  BRA `(.L_x_49) ;  /* 0xfffffffc00ec7947 */ /* 0x000fea000383ffff */
.L_x_42:
[----:B------:R-:W-:-:S09]  /*2b70*/  UISETP.NE.AND UP1, UPT, UR8, URZ, UPT ;  /* 0x000000ff0800728c */ /* 0x000fd2000bf25270 */
[----:B------:R-:W-:Y:S05]  /*2b80*/  BRA.U UP1, `(.L_x_50) ;  /* 0x0000000d01b07547 */ /* 0x000fea000b800000 */
[----:B------:R-:W-:Y:S01]  /*2b90*/  UMOV UR4, 0x40 ;  /* 0x0000004000047882 */ /* 0x000fe20000000000 */
[----:B------:R-:W-:Y:S01]  /*2ba0*/  NOP ;  /* 0x0000000000007918 */ /* 0x000fe20000000000 */
[----:B------:R-:W-:Y:S01]  /*2bb0*/  ULEA UR4, UR37, UR4, 0x18 ;  /* 0x0000000425047291 */ /* 0x000fe2000f8ec0ff */
[----:B------:R-:W-:Y:S02]  /*2bc0*/  UMOV UR5, 0x400 ;  /* 0x0000040000057882 */ /* 0x000fe40000000000 */
[----:B------:R-:W-:-:S06]  /*2bd0*/  ULEA UR37, UR37, UR5, 0x18 ;  /* 0x0000000525257291 */ /* 0x000fcc000f8ec0ff */
[----:B------:R-:W1:Y:S02]  /*2be0*/  LDS.U8 R0, [UR4+0x1c] ;  /* 0x00001c04ff007984 */ /* 0x000e640008000000 */
[----:B-1----:R-:W-:-:S13]  /*2bf0*/  ISETP.NE.AND P0, PT, R0, RZ, PT ;  /* 0x000000ff0000720c */ /* 0x002fda0003f05270 */
[----:B------:R-:W-:Y:S05]  /*2c00*/  @P0 BRA `(.L_x_51) ;  /* 0x0000000000580947 */ /* 0x000fea0003800000 */
[----:B------:R-:W-:-:S13]  /*2c10*/  ELECT P0, URZ, PT ;  /* 0x0000000000ff782f */ /* 0x000fda0003800000 */
[----:B------:R-:W-:Y:S05]  /*2c20*/  @!P0 BRA `(.L_x_52) ;  /* 0x0000000000608947 */ /* 0x000fea0003800000 */
[----:B------:R-:W-:Y:S01]  /*2c30*/  UMOV UR5, 0x10 ;  /* 0x0000001000057882 */ /* 0x000fe20000000000 */
[----:B------:R-:W-:Y:S01]  /*2c40*/  HFMA2 R0, -RZ, RZ, 0, 5.9604644775390625e-08 ;  /* 0x00000001ff007431 */ /* 0x000fe200000001ff */
[----:B------:R-:W-:-:S03]  /*2c50*/  MOV R2, 0xffff ;  /* 0x0000ffff00027802 */ /* 0x000fc60000000f00 */
[----:B------:R-:W-:Y:S04]  /*2c60*/  DEPBAR.LE SB1, 0x36 ;  /* 0x00009d800000791a */ /* 0x000fe80000000000 */
[----:B------:R-:W1:Y:S02]  /*2c70*/  UTCATOMSWS.FIND_AND_SET.ALIGN UP0, UR5, UR5 ;  /* 0x00000005000575e3 */ /* 0x000e640008000800 */
[----:B-1----:R-:W-:Y:S01]  /*2c80*/  MOV R3, UR5 ;  /* 0x0000000500037c02 */ /* 0x002fe20008000f00 */
[----:B------:R-:W-:Y:S06]  /*2c90*/  BRA.U UP0, `(.L_x_53) ;  /* 0x0000000100187547 */ /* 0x000fec000b800000 */
.L_x_54:
[----:B------:R-:W-:Y:S05]  /*2ca0*/  NANOSLEEP 0x64 ;  /* 0x000000640000795d */ /* 0x000fea0003800000 */
[----:B------:R-:W-:-:S05]  /*2cb0*/  UMOV UR5, 0x10 ;  /* 0x0000001000057882 */ /* 0x000fca0000000000 */
[----:B------:R-:W-:Y:S04]  /*2cc0*/  DEPBAR.LE SB1, 0x36 ;  /* 0x00009d800000791a */ /* 0x000fe80000000000 */
[----:B------:R-:W1:Y:S02]  /*2cd0*/  UTCATOMSWS.FIND_AND_SET.ALIGN UP0, UR5, UR5 ;  /* 0x00000005000575e3 */ /* 0x000e640008000800 */
[----:B-1----:R-:W-:Y:S01]  /*2ce0*/  MOV R3, UR5 ;  /* 0x0000000500037c02 */ /* 0x002fe20008000f00 */
[----:B------:R-:W-:Y:S05]  /*2cf0*/  BRA.U !UP0, `(.L_x_54) ;  /* 0xfffffffd08e87547 */ /* 0x000fea000b83ffff */
.L_x_53:
[-C--:B------:R-:W-:Y:S02]  /*2d00*/  SHF.L.U32 R2, R2, R3.reuse, RZ ;  /* 0x0000000302027219 */ /* 0x080fe400000006ff */
[----:B------:R-:W-:Y:S01]  /*2d10*/  SHF.L.U32 R0, R0, R3, RZ ;  /* 0x0000000300007219 */ /* 0x000fe200000006ff */
[----:B------:R-:W-:Y:S02]  /*2d20*/  IMAD.SHL.U32 R3, R3, 0x20, RZ ;  /* 0x0000002003037824 */ /* 0x000fe400078e00ff */
[----:B------:R1:W-:Y:S04]  /*2d30*/  ATOMS.OR RZ, [UR4+0x14], R2 ;  /* 0x00001402ffff798c */ /* 0x0003e8000b000004 */
[----:B------:R1:W-:Y:S04]  /*2d40*/  ATOMS.OR RZ, [UR4+0x18], R0 ;  /* 0x00001800ffff798c */ /* 0x0003e8000b000004 */
[----:B------:R1:W-:Y:S01]  /*2d50*/  STS [UR37+0x140], R3 ;  /* 0x00014003ff007988 */ /* 0x0003e20008000825 */
[----:B------:R-:W-:Y:S05]  /*2d60*/  BRA `(.L_x_52) ;  /* 0x0000000000107947 */ /* 0x000fea0003800000 */
.L_x_51:
[----:B------:R-:W-:Y:S02]  /*2d70*/  MOV R0, 0xffffffff ;  /* 0xffffffff00007802 */ /* 0x000fe40000000f00 */
[----:B------:R-:W-:-:S03]  /*2d80*/  MOV R2, 0x2db0 ;  /* 0x00002db000027802 */ /* 0x000fc60000000f00 */
[----:B------:R1:W-:Y:S04]  /*2d90*/  STS [UR37+0x140], R0 ;  /* 0x00014000ff007988 */ /* 0x0003e80008000825 */
[----:B-1-3-5:R-:W-:Y:S05]  /*2da0*/  CALL.REL.NOINC `($__internal_1_$__cuda_sm10x_tcgen05_guardrail_trap_phase_invalid_during_alloc) ;  /* 0x0000006000007944 */ /* 0x02afea0003c00000 */
.L_x_52:
[----:B------:R-:W-:Y:S05]  /*2db0*/  WARPSYNC.ALL ;  /* 0x0000000000007948 */ /* 0x000fea0003800000 */
[----:B------:R-:W2:Y:S01]  /*2dc0*/  S2UR UR5, SR_CgaCtaId ;  /* 0x00000000000579c3 */ /* 0x000ea20000008800 */
[----:B------:R-:W-:Y:S01]  /*2dd0*/  UMOV UR4, 0x400 ;  /* 0x0000040000047882 */ /* 0x000fe20000000000 */
[----:B------:R-:W-:-:S06]  /*2de0*/  NOP ;  /* 0x0000000000007918 */ /* 0x000fcc0000000000 */
[----:B------:R-:W-:Y:S06]  /*2df0*/  BAR.ARV 0x6, 0xa0 ;  /* 0x0182800000007b1d */ /* 0x000fec0000002000 */
[----:B------:R-:W4:Y:S01]  /*2e00*/  LDCU UR7, c[0x0][0x38c] ;  /* 0x00007180ff0777ac */ /* 0x000f220008000800 */
[----:B------:R-:W-:Y:S01]  /*2e10*/  IMAD.MOV.U32 R11, RZ, RZ, 0x1 ;  /* 0x00000001ff0b7424 */ /* 0x000fe200078e00ff */
[----:B------:R-:W-:Y:S01]  /*2e20*/  CS2R R8, SRZ ;  /* 0x0000000000087805 */ /* 0x000fe2000001ff00 */
[----:B------:R-:W-:Y:S01]  /*2e30*/  IMAD.MOV.U32 R10, RZ, RZ, RZ ;  /* 0x000000ffff0a7224 */ /* 0x000fe200078e00ff */
[----:B------:R-:W3:Y:S01]  /*2e40*/  LDCU UR6, c[0x0][0x38c] ;  /* 0x00007180ff0677ac */ /* 0x000ee20008000800 */
[----:B------:R-:W-:Y:S01]  /*2e50*/  UMOV UR14, URZ ;  /* 0x000000ff000e7c82 */ /* 0x000fe20008000000 */
[----:B------:R-:W-:Y:S01]  /*2e60*/  UMOV UR13, URZ ;  /* 0x000000ff000d7c82 */ /* 0x000fe20008000000 */
[----:B--2---:R-:W-:Y:S01]  /*2e70*/  ULEA UR5, UR5, UR4, 0x18 ;  /* 0x0000000405057291 */ /* 0x004fe2000f8ec0ff */
[----:B------:R-:W-:Y:S01]  /*2e80*/  UMOV UR24, 0x0 ;  /* 0x0000000000187882 */ /* 0x000fe20000000000 */
[----:B------:R-:W-:-:S02]  /*2e90*/  UMOV UR25, 0x8210010 ;  /* 0x0821001000197882 */ /* 0x000fc40000000000 */
[----:B------:R-:W-:Y:S02]  /*2ea0*/  UIADD3 UR10, UPT, UPT, UR5, 0x8400, URZ ;  /* 0x00008400050a7890 */ /* 0x000fe4000fffe0ff */
[----:B------:R-:W-:Y:S02]  /*2eb0*/  UIADD3 UR15, UPT, UPT, UR5, 0x20400, URZ ;  /* 0x00020400050f7890 */ /* 0x000fe4000fffe0ff */
[----:B----4-:R-:W-:Y:S01]  /*2ec0*/  UIADD3 UR7, UPT, UPT, UR7, 0x7f, URZ ;  /* 0x0000007f07077890 */ /* 0x010fe2000fffe0ff */
[----:B-1----:R-:W1:Y:S01]  /*2ed0*/  LDS R0, [UR5+0x140] ;  /* 0x00014005ff007984 */ /* 0x002e620008000800 */
[----:B------:R-:W-:Y:S02]  /*2ee0*/  USHF.R.U32.HI UR10, URZ, 0x4, UR10 ;  /* 0x00000004ff0a7899 */ /* 0x000fe4000801160a */
[----:B------:R-:W-:Y:S02]  /*2ef0*/  USHF.R.S32.HI UR4, URZ, 0x1f, UR7 ;  /* 0x0000001fff047899 */ /* 0x000fe40008011407 */
[----:B------:R-:W-:-:S02]  /*2f00*/  USHF.R.U32.HI UR15, URZ, 0x4, UR15 ;  /* 0x00000004ff0f7899 */ /* 0x000fc4000801160f */
[----:B------:R-:W-:Y:S02]  /*2f10*/  ULEA.HI UR4, UR4, UR7, URZ, 0x7 ;  /* 0x0000000704047291 */ /* 0x000fe4000f8f38ff */
[----:B------:R-:W-:Y:S02]  /*2f20*/  ULOP3.LUT UR10, UR10, 0x3fff, URZ, 0xc0, !UPT ;  /* 0x00003fff0a0a7892 */ /* 0x000fe4000f8ec0ff */
[----:B------:R-:W-:Y:S01]  /*2f30*/  USHF.R.S32.HI UR4, URZ, 0x7, UR4 ;  /* 0x00000007ff047899 */ /* 0x000fe20008011404 */
[----:B------:R-:W-:Y:S01]  /*2f40*/  UMOV UR22, 0x0 ;  /* 0x0000000000167882 */ /* 0x000fe20000000000 */
[----:B------:R-:W-:Y:S02]  /*2f50*/  UMOV UR23, 0x8210010 ;  /* 0x0821001000177882 */ /* 0x000fe40000000000 */
[----:B------:R-:W-:Y:S02]  /*2f60*/  UISETP.LT.AND UP0, UPT, UR4, 0x1, UPT ;  /* 0x000000010400788c */ /* 0x000fe4000bf01270 */
[----:B------:R-:W-:-:S02]  /*2f70*/  ULOP3.LUT UR15, UR15, 0x3fff, URZ, 0xc0, !UPT ;  /* 0x00003fff0f0f7892 */ /* 0x000fc4000f8ec0ff */
[----:B------:R-:W-:Y:S02]  /*2f80*/  USEL UR9, UR4, 0x1, !UP0 ;  /* 0x0000000104097887 */ /* 0x000fe4000c000000 */
[----:B------:R-:W-:Y:S02]  /*2f90*/  ULOP3.LUT UR10, UR10, 0x10000, URZ, 0xfc, !UPT ;  /* 0x000100000a0a7892 */ /* 0x000fe4000f8efcff */
[----:B------:R-:W-:Y:S02]  /*2fa0*/  UIADD3 UR9, UPT, UPT, -UR9, URZ, URZ ;  /* 0x000000ff09097290 */ /* 0x000fe4000fffe1ff */
[----:B---3--:R-:W-:Y:S01]  /*2fb0*/  UISETP.GE.AND UP3, UPT, UR6, 0x1, UPT ;  /* 0x000000010600788c */ /* 0x008fe2000bf66270 */
[----:B------:R-:W-:Y:S01]  /*2fc0*/  UMOV UR20, 0x0 ;  /* 0x0000000000147882 */ /* 0x000fe20000000000 */
[----:B------:R-:W-:Y:S01]  /*2fd0*/  UMOV UR21, 0x8210010 ;  /* 0x0821001000157882 */ /* 0x000fe20000000000 */
[----:B------:R-:W-:Y:S01]  /*2fe0*/  UMOV UR18, 0x0 ;  /* 0x0000000000127882 */ /* 0x000fe20000000000 */
[----:B------:R-:W-:Y:S01]  /*2ff0*/  UMOV UR19, 0x8210010 ;  /* 0x0821001000137882 */ /* 0x000fe20000000000 */
[----:B-1----:R-:W-:-:S15]  /*3000*/  R2UR UR16, R0 ;  /* 0x00000000001072ca */ /* 0x002fde00000e0000 */
.L_x_61:
[----:B------:R-:W-:Y:S02]  /*3010*/  LEA R0, R10, UR5, 0x3 ;  /* 0x000000050a007c11 */ /* 0x000fe4000f8e18ff */
[----:B------:R-:W-:Y:S02]  /*3020*/  SHF.L.U32 R5, R9, 0x1f, RZ ;  /* 0x0000001f09057819 */ /* 0x000fe400000006ff */
[----:B------:R-:W-:Y:S01]  /*3030*/  PLOP3.LUT P0, PT, PT, PT, UP3, 0x80, 0x8 ;  /* 0x000000000008781c */ /* 0x000fe20003f0f038 */
[----:B------:R-:W-:Y:S01]  /*3040*/  VIADD R3, R0, 0xa0 ;  /* 0x000000a000037836 */ /* 0x000fe20000000000 */
[----:B-1----:R-:W1:Y:S02]  /*3050*/  SYNCS.PHASECHK.TRANS64.TRYWAIT P1, [R0+URZ+0x90], R5 ;  /* 0x00009005000075a7 */ /* 0x002e6400080211ff */
[----:B-1-3--:R-:W-:Y:S09]  /*3060*/  @!P1 BRA `(.L_x_55) ;  /* 0x0000005400dc9947 */ /* 0x00aff20003800000 */
.L_x_127:
[----:B------:R-:W-:Y:S01]  /*3070*/  LEA R4, R10, UR5, 0x4 ;  /* 0x000000050a047c11 */ /* 0x000fe2000f8e20ff */
[----:B------:R-:W-:Y:S01]  /*3080*/  @UP3 ULEA UR6, UR13, UR5, 0x3 ;  /* 0x000000050d063291 */ /* 0x000fe2000f8e18ff */
[----:B------:R-:W-:Y:S01]  /*3090*/  PLOP3.LUT P2, PT, PT, PT, PT, 0x80, 0x8 ;  /* 0x000000000008781c */ /* 0x000fe20003f4f070 */
[----:B------:R-:W-:Y:S01]  /*30a0*/  ULEA UR7, UR14, UR5, 0x3 ;  /* 0x000000050e077291 */ /* 0x000fe2000f8e18ff */
[----:B------:R-:W-:Y:S01]  /*30b0*/  PRMT R3, RZ, 0x654, R3 ;  /* 0x00000654ff037816 */ /* 0x000fe20000000003 */
[----:B------:R-:W-:Y:S01]  /*30c0*/  ULEA UR8, UR14, UR16, 0x7 ;  /* 0x000000100e087291 */ /* 0x000fe2000f8e38ff */
[----:B-1----:R-:W1:Y:S01]  /*30d0*/  LDS.128 R4, [R4+0x120] ;  /* 0x0001200004047984 */ /* 0x002e620000000c00 */
[----:B------:R-:W-:Y:S02]  /*30e0*/  @P0 SHF.L.U32 R2, R8, 0x1f, RZ ;  /* 0x0000001f08020819 */ /* 0x000fe400000006ff */
[----:B------:R-:W-:Y:S01]  /*30f0*/  SHF.L.U32 R0, R11, 0x1f, RZ ;  /* 0x0000001f0b007819 */ /* 0x000fe200000006ff */
[----:B------:R-:W-:Y:S01]  /*3100*/  @!PT LDS RZ, [RZ] ;  /* 0x00000000fffff984 */ /* 0x000fe20000000800 */
[----:B------:R-:W-:Y:S01]  /*3110*/  @!PT LDS RZ, [RZ] ;  /* 0x00000000fffff984 */ /* 0x000fe20000000800 */
[----:B------:R-:W-:Y:S01]  /*3120*/  @!PT LDS RZ, [RZ] ;  /* 0x00000000fffff984 */ /* 0x000fe20000000800 */
[----:B------:R-:W-:Y:S01]  /*3130*/  @!PT LDS RZ, [RZ] ;  /* 0x00000000fffff984 */ /* 0x000fe20000000800 */
[----:B------:R2:W-:Y:S06]  /*3140*/  MEMBAR.ALL.CTA ;  /* 0x0000000000007992 */ /* 0x0005ec0000008000 */
[----:B--2---:R-:W2:Y:S02]  /*3150*/  FENCE.VIEW.ASYNC.S ;  /* 0x00000000000073c6 */ /* 0x004ea40000000000 */
[----:B--2---:R2:W-:Y:S01]  /*3160*/  SYNCS.ARRIVE.TRANS64.RED.A1T0 RZ, [R3+URZ], RZ ;  /* 0x000000ff03ff79a7 */ /* 0x0045e200081004ff */
[----:B------:R2:W3:Y:S01]  /*3170*/  @P0 SYNCS.PHASECHK.TRANS64.TRYWAIT P2, [UR6], R2 ;  /* 0x00000002ff0005a7 */ /* 0x0004e20008041106 */
[----:B-1----:R-:W-:Y:S01]  /*3180*/  LOP3.LUT P1, RZ, R6, 0x1, RZ, 0xc0, !PT ;  /* 0x0000000106ff7812 */ /* 0x002fe2000782c0ff */
[----:B------:R-:W1:Y:S02]  /*3190*/  SYNCS.PHASECHK.TRANS64.TRYWAIT P0, [UR7+0xd0], R0 ;  /* 0x0000d000ff0075a7 */ /* 0x000e640008001107 */
[----:B-123--:R-:W-:Y:S10]  /*31a0*/  @!P0 BRA `(.L_x_56) ;  /* 0x0000005400a08947 */ /* 0x00eff40003800000 */
.L_x_129:
[----:B------:R-:W-:Y:S01]  /*31b0*/  IADD3 R10, PT, PT, R10, 0x1, RZ ;  /* 0x000000010a0a7810 */ /* 0x000fe20007ffe0ff */
[----:B------:R-:W-:Y:S06]  /*31c0*/  BRA.U !UP3, `(.L_x_57) ;  /* 0x000000010bc07547 */ /* 0x000fec000b800000 */
[----:B------:R-:W-:Y:S01]  /*31d0*/  UPLOP3.LUT UP4, UPT, UPT, UPT, UPT, 0x40, 0x4 ;  /* 0x000000000004789c */ /* 0x000fe20003f8e870 */
[----:B------:R-:W-:Y:S01]  /*31e0*/  UMOV UR12, UR9 ;  /* 0x00000009000c7c82 */ /* 0x000fe20008000000 */
[----:B------:R-:W-:Y:S01]  /*31f0*/  UMOV UR11, UR4 ;  /* 0x00000004000b7c82 */ /* 0x000fe20008000000 */
[----:B------:R-:W-:-:S08]  /*3200*/  UMOV UR17, UR13 ;  /* 0x0000000d00117c82 */ /* 0x000fd00008000000 */
.L_x_60:
[----:B------:R-:W-:Y:S02]  /*3210*/  UIADD3 UR12, UPT, UPT, UR12, 0x1, URZ ;  /* 0x000000010c0c7890 */ /* 0x000fe4000fffe0ff */
[----:B--2---:R-:W-:Y:S02]  /*3220*/  ULEA UR6, UR17, UR5, 0x3 ;  /* 0x0000000511067291 */ /* 0x004fe4000f8e18ff */
[----:B------:R-:W-:Y:S01]  /*3230*/  UISETP.NE.AND UP0, UPT, UR12, URZ, UPT ;  /* 0x000000ff0c00728c */ /* 0x000fe2000bf05270 */
[----:B---3--:R-:W-:Y:S10]  /*3240*/  @P2 BRA `(.L_x_58) ;  /* 0x00000000000c2947 */ /* 0x008ff40003800000 */
[----:B-1----:R-:W-:Y:S04]  /*3250*/  SHF.L.U32 R3, R8, 0x1f, RZ ;  /* 0x0000001f08037819 */ /* 0x002fe800000006ff */
[----:B------:R-:W1:Y:S02]  /*3260*/  SYNCS.PHASECHK.TRANS64.TRYWAIT P0, [UR6], R3 ;  /* 0x00000003ff0075a7 */ /* 0x000e640008001106 */
[----:B-1----:R-:W-:Y:S05]  /*3270*/  @!P0 BRA `(.L_x_59) ;  /* 0x0000005400848947 */ /* 0x002fea0003800000 */
.L_x_58:
[----:B------:R-:W-:Y:S01]  /*3280*/  UISETP.NE.AND UP1, UPT, UR11, 0x1, UPT ;  /* 0x000000010b00788c */ /* 0x000fe2000bf25270 */
[----:B------:R-:W-:Y:S01]  /*3290*/  PLOP3.LUT P2, PT, PT, PT, PT, 0x80, 0x8 ;  /* 0x000000000008781c */ /* 0x000fe20003f4f070 */
[----:B------:R-:W-:Y:S02]  /*32a0*/  UIADD3 UR13, UPT, UPT, UR17, 0x1, URZ ;  /* 0x00000001110d7890 */ /* 0x000fe4000fffe0ff */
[----:B------:R-:W-:Y:S02]  /*32b0*/  ULEA UR28, UR17, UR15, 0xa ;  /* 0x0000000f111c7291 */ /* 0x000fe4000f8e50ff */
[----:B------:R-:W-:Y:S01]  /*32c0*/  UISETP.NE.AND UP2, UPT, UR13, 0x6, UPT ;  /* 0x000000060d00788c */ /* 0x000fe2000bf45270 */
[----:B------:R-:W-:Y:S01]  /*32d0*/  PLOP3.LUT P0, PT, PT, PT, UP1, 0x80, 0x8 ;  /* 0x000000000008781c */ /* 0x000fe20003f0f018 */
[----:B------:R-:W-:Y:S02]  /*32e0*/  UIADD3 UR40, UPT, UPT, UR28, 0x100, URZ ;  /* 0x000001001c287890 */ /* 0x000fe4000fffe0ff */
[----:B------:R-:W-:Y:S02]  /*32f0*/  USEL UR27, URZ, 0x1, UP2 ;  /* 0x00000001ff1b7887 */ /* 0x000fe40009000000 */
[----:B------:R-:W-:Y:S02]  /*3300*/  USEL UR13, UR13, URZ, UP2 ;  /* 0x000000ff0d0d7287 */ /* 0x000fe40009000000 */
[----:B------:R-:W-:Y:S02]  /*3310*/  UIADD3 UR36, UPT, UPT, UR28, 0x200, URZ ;  /* 0x000002001c247890 */ /* 0x000fe4000fffe0ff */
[----:B------:R-:W-:Y:S01]  /*3320*/  @UP1 ULEA UR26, UR13, UR5, 0x3 ;  /* 0x000000050d1a1291 */ /* 0x000fe2000f8e18ff */
[----:B------:R-:W-:Y:S01]  /*3330*/  LOP3.LUT R8, R8, UR27, RZ, 0x3c, !PT ;  /* 0x0000001b08087c12 */ /* 0x000fe2000f8e3cff */
[----:B------:R-:W-:Y:S02]  /*3340*/  UIADD3 UR32, UPT, UPT, UR28, 0x300, URZ ;  /* 0x000003001c207890 */ /* 0x000fe4000fffe0ff */
[----:B------:R-:W-:Y:S01]  /*3350*/  UIADD3 UR6, UPT, UPT, UR6, 0x30, URZ ;  /* 0x0000003006067890 */ /* 0x000fe2000fffe0ff */
[----:B-1----:R-:W-:Y:S01]  /*3360*/  @P0 SHF.L.U32 R0, R8, 0x1f, RZ ;  /* 0x0000001f08000819 */ /* 0x002fe200000006ff */
[----:B------:R-:W-:Y:S01]  /*3370*/  UIADD3 UR11, UPT, UPT, UR11, -0x1, URZ ;  /* 0xffffffff0b0b7890 */ /* 0x000fe2000fffe0ff */
[----:B------:R-:W-:Y:S02]  /*3380*/  UMOV UR29, 0x40004040 ;  /* 0x40004040001d7882 */ /* 0x000fe40000000000 */
[----:B------:R2:W3:Y:S01]  /*3390*/  @P0 SYNCS.PHASECHK.TRANS64.TRYWAIT P2, [UR26], R0 ;  /* 0x00000000ff0005a7 */ /* 0x0004e2000804111a */
[----:B------:R-:W-:Y:S01]  /*33a0*/  ULEA UR26, UR17, UR10, 0xa ;  /* 0x0000000a111a7291 */ /* 0x000fe2000f8e50ff */
[----:B------:R-:W-:Y:S01]  /*33b0*/  UMOV UR27, 0x40004040 ;  /* 0x40004040001b7882 */ /* 0x000fe20000000000 */
[----:B------:R-:W-:Y:S02]  /*33c0*/  UMOV UR41, 0x40004040 ;  /* 0x4000404000297882 */ /* 0x000fe40000000000 */
[----:B------:R-:W-:Y:S02]  /*33d0*/  UIADD3 UR38, UPT, UPT, UR26, 0x2, URZ ;  /* 0x000000021a267890 */ /* 0x000fe4000fffe0ff */
[----:B------:R-:W-:Y:S02]  /*33e0*/  UIADD3 UR34, UPT, UPT, UR26, 0x4, URZ ;  /* 0x000000041a227890 */ /* 0x000fe4000fffe0ff */
[----:B------:R-:W-:Y:S01]  /*33f0*/  UIADD3 UR30, UPT, UPT, UR26, 0x6, URZ ;  /* 0x000000061a1e7890 */ /* 0x000fe2000fffe0ff */
[----:B------:R2:W-:Y:S01]  /*3400*/  UTCQMMA gdesc[UR26], gdesc[UR28], tmem[UR8], tmem[UR24], idesc[UR25], UP4 ;  /* 0x00ff181c1a0075ea */ /* 0x0005e2000a000308 */
[----:B------:R-:W-:Y:S01]  /*3410*/  UPLOP3.LUT UP4, UPT, UPT, UPT, UPT, 0x80, 0x8 ;  /* 0x000000000008789c */ /* 0x000fe20003f8f070 */
[----:B------:R-:W-:Y:S01]  /*3420*/  UMOV UR39, 0x40004040 ;  /* 0x4000404000277882 */ /* 0x000fe20000000000 */
[----:B------:R-:W-:Y:S01]  /*3430*/  UMOV UR37, 0x40004040 ;  /* 0x4000404000257882 */ /* 0x000fe20000000000 */
[----:B------:R2:W-:Y:S01]  /*3440*/  UTCQMMA gdesc[UR38], gdesc[UR40], tmem[UR8], tmem[UR22], idesc[UR23], UPT ;  /* 0x00ff1628260075ea */ /* 0x0005e2000b800308 */
[----:B------:R-:W-:Y:S01]  /*3450*/  UMOV UR35, 0x40004040 ;  /* 0x4000404000237882 */ /* 0x000fe20000000000 */
[----:B------:R-:W-:Y:S01]  /*3460*/  UMOV UR33, 0x40004040 ;  /* 0x4000404000217882 */ /* 0x000fe20000000000 */
[----:B------:R-:W-:Y:S01]  /*3470*/  UMOV UR31, 0x40004040 ;  /* 0x40004040001f7882 */ /* 0x000fe20000000000 */
[----:B------:R2:W-:Y:S01]  /*3480*/  UTCQMMA gdesc[UR34], gdesc[UR36], tmem[UR8], tmem[UR20], idesc[UR21], UPT ;  /* 0x00ff1424220075ea */ /* 0x0005e2000b800308 */
[----:B------:R2:W-:Y:S01]  /*3490*/  UTCQMMA gdesc[UR30], gdesc[UR32], tmem[UR8], tmem[UR18], idesc[UR19], UPT ;  /* 0x00ff12201e0075ea */ /* 0x0005e2000b800308 */
[----:B------:R2:W-:Y:S01]  /*34a0*/  UTCBAR [UR6], URZ ;  /* 0x000000ff060073e9 */ /* 0x0005e200080000ff */
[----:B------:R-:W-:Y:S01]  /*34b0*/  UMOV UR17, UR13 ;  /* 0x0000000d00117c82 */ /* 0x000fe20008000000 */
[----:B------:R-:W-:Y:S05]  /*34c0*/  BRA.U UP0, `(.L_x_60) ;  /* 0xfffffffd00507547 */ /* 0x000fea000b83ffff */
.L_x_57:
[----:B------:R-:W-:Y:S01]  /*34d0*/  UIADD3 UR14, UPT, UPT, UR14, 0x1, URZ ;  /* 0x000000010e0e7890 */ /* 0x000fe2000fffe0ff */
[C---:B------:R-:W-:Y:S01]  /*34e0*/  ISETP.NE.AND P0, PT, R10.reuse, 0x2, PT ;  /* 0x000000020a00780c */ /* 0x040fe20003f05270 */
[----:B------:R-:W-:Y:S02]  /*34f0*/  UIADD3 UR7, UPT, UPT, UR7, 0xb0, URZ ;  /* 0x000000b007077890 */ /* 0x000fe4000fffe0ff */
[----:B------:R-:W-:Y:S01]  /*3500*/  UISETP.NE.AND UP0, UPT, UR14, 0x4, UPT ;  /* 0x000000040e00788c */ /* 0x000fe2000bf05270 */
[----:B-12---:R-:W-:Y:S02]  /*3510*/  SEL R0, RZ, 0x1, P0 ;  /* 0x00000001ff007807 */ /* 0x006fe40000000000 */
[----:B------:R-:W-:Y:S01]  /*3520*/  SEL R10, R10, RZ, P0 ;  /* 0x000000ff0a0a7207 */ /* 0x000fe20000000000 */
[----:B------:R-:W-:Y:S01]  /*3530*/  USEL UR6, URZ, 0x1, UP0 ;  /* 0x00000001ff067887 */ /* 0x000fe20008000000 */
[----:B------:R-:W-:Y:S01]  /*3540*/  LOP3.LUT R9, R9, R0, RZ, 0x3c, !PT ;  /* 0x0000000009097212 */ /* 0x000fe200078e3cff */
[----:B------:R-:W-:Y:S01]  /*3550*/  USEL UR14, UR14, URZ, UP0 ;  /* 0x000000ff0e0e7287 */ /* 0x000fe20008000000 */
[----:B------:R1:W-:Y:S03]  /*3560*/  UTCBAR [UR7], URZ ;  /* 0x000000ff070073e9 */ /* 0x0003e600080000ff */
[----:B------:R-:W-:Y:S01]  /*3570*/  LOP3.LUT R11, R11, UR6, RZ, 0x3c, !PT ;  /* 0x000000060b0b7c12 */ /* 0x000fe2000f8e3cff */
[----:B------:R-:W-:Y:S07]  /*3580*/  @P1 BRA `(.L_x_61) ;  /* 0xfffffff800a01947 */ /* 0x000fee000383ffff */
[----:B------:R-:W2:Y:S01]  /*3590*/  S2UR UR4, SR_CgaCtaId ;  /* 0x00000000000479c3 */ /* 0x000ea20000008800 */
[----:B------:R-:W-:Y:S01]  /*35a0*/  ELECT P0, URZ, PT ;  /* 0x0000000000ff782f */ /* 0x000fe20003800000 */
[----:B------:R-:W-:Y:S01]  /*35b0*/  IMAD.MOV.U32 R0, RZ, RZ, 0x1 ;  /* 0x00000001ff007424 */ /* 0x000fe200078e00ff */
[----:B------:R-:W-:Y:S01]  /*35c0*/  UIADD3 UR5, UPT, UPT, UR5, 0xd0, URZ ;  /* 0x000000d005057890 */ /* 0x000fe2000fffe0ff */
[----:B------:R-:W-:Y:S01]  /*35d0*/  SHF.L.U32 R3, R11, 0x1f, RZ ;  /* 0x0000001f0b037819 */ /* 0x000fe200000006ff */
[----:B------:R-:W-:-:S03]  /*35e0*/  UMOV UR6, 0x40 ;  /* 0x0000004000067882 */ /* 0x000fc60000000000 */
[----:B------:R-:W-:Y:S01]  /*35f0*/  UVIRTCOUNT.DEALLOC.SMPOOL 0x80 ;  /* 0x000000800000784c */ /* 0x000fe20000000000 */
[----:B--2---:R-:W-:Y:S02]  /*3600*/  ULEA UR4, UR4, UR6, 0x18 ;  /* 0x0000000604047291 */ /* 0x004fe4000f8ec0ff */
[----:B------:R-:W-:-:S07]  /*3610*/  ULEA UR6, UR14, UR5, 0x3 ;  /* 0x000000050e067291 */ /* 0x000fce000f8e18ff */
[----:B------:R2:W-:Y:S02]  /*3620*/  @P0 STS.U8 [UR4+0x1c], R0 ;  /* 0x00001c00ff000988 */ /* 0x0005e40008000004 */
[----:B------:R-:W4:Y:S02]  /*3630*/  SYNCS.PHASECHK.TRANS64.TRYWAIT P0, [UR6], R3 ;  /* 0x00000003ff0075a7 */ /* 0x000f240008001106 */
[----:B--2-4-:R-:W-:Y:S05]  /*3640*/  @!P0 BRA `(.L_x_62) ;  /* 0x0000005000a88947 */ /* 0x014fea0003800000 */
.L_x_132:
[----:B-1----:R-:W-:-:S04]  /*3650*/  UIADD3 UR7, UPT, UPT, UR14, 0x1, URZ ;  /* 0x000000010e077890 */ /* 0x002fc8000fffe0ff */
[----:B------:R-:W-:-:S04]  /*3660*/  UISETP.NE.AND UP0, UPT, UR7, 0x4, UPT ;  /* 0x000000040700788c */ /* 0x000fc8000bf05270 */
[----:B------:R-:W-:Y:S02]  /*3670*/  USEL UR8, URZ, 0x1, UP0 ;  /* 0x00000001ff087887 */ /* 0x000fe40008000000 */
[----:B------:R-:W-:-:S04]  /*3680*/  USEL UR7, UR7, URZ, UP0 ;  /* 0x000000ff07077287 */ /* 0x000fc80008000000 */
[----:B------:R-:W-:Y:S01]  /*3690*/  ULEA UR6, UR7, UR5, 0x3 ;  /* 0x0000000507067291 */ /* 0x000fe2000f8e18ff */
[----:B------:R-:W-:-:S04]  /*36a0*/  LOP3.LUT R2, R11, UR8, RZ, 0x3c, !PT ;  /* 0x000000080b027c12 */ /* 0x000fc8000f8e3cff */
[----:B--2---:R-:W-:-:S04]  /*36b0*/  SHF.L.U32 R3, R2, 0x1f, RZ ;  /* 0x0000001f02037819 */ /* 0x004fc800000006ff */
[----:B------:R-:W1:Y:S02]  /*36c0*/  SYNCS.PHASECHK.TRANS64.TRYWAIT P0, [UR6], R3 ;  /* 0x00000003ff0075a7 */ /* 0x000e640008001106 */
[----:B-1----:R-:W-:Y:S05]  /*36d0*/  @!P0 BRA `(.L_x_63) ;  /* 0x00000050009c8947 */ /* 0x002fea0003800000 */
.L_x_134:
        /* <DEDUP_REMOVED lines=9> */
.L_x_136:
[----:B------:R-:W-:-:S04]  /*3770*/  UIADD3 UR7, UPT, UPT, UR7, 0x1, URZ ;  /* 0x0000000107077890 */ /* 0x000fc8000fffe0ff */
[----:B------:R-:W-:-:S04]  /*3780*/  UISETP.NE.AND UP0, UPT, UR7, 0x4, UPT ;  /* 0x000000040700788c */ /* 0x000fc8000bf05270 */
[----:B------:R-:W-:Y:S02]  /*3790*/  USEL UR6, URZ, 0x1, UP0 ;  /* 0x00000001ff067887 */ /* 0x000fe40008000000 */
[----:B------:R-:W-:-:S04]  /*37a0*/  USEL UR7, UR7, URZ, UP0 ;  /* 0x000000ff07077287 */ /* 0x000fc80008000000 */
[----:B------:R-:W-:Y:S01]  /*37b0*/  ULEA UR7, UR7, UR5, 0x3 ;  /* 0x0000000507077291 */ /* 0x000fe2000f8e18ff */
[----:B-1----:R-:W-:-:S04]  /*37c0*/  LOP3.LUT R3, R2, UR6, RZ, 0x3c, !PT ;  /* 0x0000000602037c12 */ /* 0x002fc8000f8e3cff */
[----:B------:R-:W-:-:S04]  /*37d0*/  SHF.L.U32 R3, R3, 0x1f, RZ ;  /* 0x0000001f03037819 */ /* 0x000fc800000006ff */
[----:B------:R-:W1:Y:S02]  /*37e0*/  SYNCS.PHASECHK.TRANS64.TRYWAIT P0, [UR7], R3 ;  /* 0x00000003ff0075a7 */ /* 0x000e640008001107 */
[----:B-1----:R-:W-:Y:S05]  /*37f0*/  @!P0 BRA `(.L_x_65) ;  /* 0x0000005000848947 */ /* 0x002fea0003800000 */
.L_x_138:
[----:B------:R-:W-:Y:S01]  /*3800*/  NOP ;  /* 0x0000000000007918 */ /* 0x000fe20000000000 */
[----:B-1----:R-:W1:Y:S01]  /*3810*/  LDS R0, [UR4+0x14] ;  /* 0x00001404ff007984 */ /* 0x002e620008000800 */
[----:B------:R-:W-:Y:S01]  /*3820*/  ULOP3.LUT UR6, UR16, 0xffff, URZ, 0xc0, !UPT ;  /* 0x0000ffff10067892 */ /* 0x000fe2000f8ec0ff */
[----:B------:R-:W-:Y:S01]  /*3830*/  UMOV UR8, 0xffff ;  /* 0x0000ffff00087882 */ /* 0x000fe20000000000 */
[----:B------:R-:W-:Y:S02]  /*3840*/  UMOV UR5, 0x1 ;  /* 0x0000000100057882 */ /* 0x000fe40000000000 */
[----:B------:R-:W-:-:S04]  /*3850*/  USHF.R.U32.HI UR6, URZ, 0x5, UR6 ;  /* 0x00000005ff067899 */ /* 0x000fc80008011606 */
[----:B------:R-:W-:Y:S02]  /*3860*/  USHF.L.U32 UR8, UR8, UR6, URZ ;  /* 0x0000000608087299 */ /* 0x000fe400080006ff */
[----:B------:R-:W-:-:S04]  /*3870*/  USHF.L.U32 UR5, UR5, UR6, URZ ;  /* 0x0000000605057299 */ /* 0x000fc800080006ff */
[----:B-1----:R-:W-:-:S04]  /*3880*/  LOP3.LUT R0, R0, UR8, RZ, 0xc0, !PT ;  /* 0x0000000800007c12 */ /* 0x002fc8000f8ec0ff */
[----:B------:R-:W-:-:S13]  /*3890*/  ISETP.NE.AND P0, PT, R0, UR8, PT ;  /* 0x0000000800007c0c */ /* 0x000fda000bf05270 */
[----:B------:R-:W-:Y:S05]  /*38a0*/  @P0 BRA `(.L_x_66) ;  /* 0x0000000000580947 */ /* 0x000fea0003800000 */
[----:B------:R-:W1:Y:S02]  /*38b0*/  LDS R0, [UR4+0x18] ;  /* 0x00001804ff007984 */ /* 0x000e640008000800 */
[----:B-1----:R-:W-:-:S04]  /*38c0*/  LOP3.LUT R0, R0, UR5, RZ, 0xc0, !PT ;  /* 0x0000000500007c12 */ /* 0x002fc8000f8ec0ff */
[----:B------:R-:W-:-:S13]  /*38d0*/  ISETP.NE.AND P0, PT, R0, UR5, PT ;  /* 0x0000000500007c0c */ /* 0x000fda000bf05270 */
[----:B------:R-:W-:Y:S05]  /*38e0*/  @P0 BRA `(.L_x_67) ;  /* 0x00000000003c0947 */ /* 0x000fea0003800000 */
[----:B------:R-:W1:Y:S01]  /*38f0*/  S2R R2, SR_LANEID ;  /* 0x0000000000027919 */ /* 0x000e620000000000 */
[----:B------:R-:W-:Y:S01]  /*3900*/  ULOP3.LUT UR8, URZ, UR8, URZ, 0x33, !UPT ;  /* 0x00000008ff087292 */ /* 0x000fe2000f8e33ff */
[----:B------:R-:W-:Y:S01]  /*3910*/  LOP3.LUT R4, RZ, UR5, RZ, 0x33, !PT ;  /* 0x00000005ff047c12 */ /* 0x000fe2000f8e33ff */
[----:B------:R-:W-:Y:S02]  /*3920*/  VOTEU.ANY UR7, UPT, PT ;  /* 0x0000000000077886 */ /* 0x000fe400038e0100 */
[----:B------:R-:W-:Y:S01]  /*3930*/  UFLO.U32 UR7, UR7 ;  /* 0x00000007000772bd */ /* 0x000fe200080e0000 */
[----:B------:R-:W2:Y:S01]  /*3940*/  REDUX UR5, R4 ;  /* 0x00000000040573c4 */ /* 0x000ea20000000000 */
[----:B------:R-:W-:-:S06]  /*3950*/  IMAD.U32 R0, RZ, RZ, UR8 ;  /* 0x00000008ff007e24 */ /* 0x000fcc000f8e00ff */
[----:B------:R4:W-:Y:S01]  /*3960*/  UTCATOMSWS.AND URZ, UR8 ;  /* 0x0000000800ff79e3 */ /* 0x0009e20008000000 */
[----:B------:R-:W3:Y:S01]  /*3970*/  REDUX UR6, R0 ;  /* 0x00000000000673c4 */ /* 0x000ee20000000000 */
[----:B-1----:R-:W-:Y:S01]  /*3980*/  ISETP.EQ.U32.AND P0, PT, R2, UR7, PT ;  /* 0x0000000702007c0c */ /* 0x002fe2000bf02070 */
[----:B--2---:R-:W-:Y:S01]  /*3990*/  IMAD.U32 R2, RZ, RZ, UR5 ;  /* 0x00000005ff027e24 */ /* 0x004fe2000f8e00ff */
[----:B---3--:R-:W-:-:S11]  /*39a0*/  MOV R3, UR6 ;  /* 0x0000000600037c02 */ /* 0x008fd60008000f00 */
[----:B------:R4:W-:Y:S04]  /*39b0*/  @P0 ATOMS.AND RZ, [UR4+0x14], R3 ;  /* 0x00001403ffff098c */ /* 0x0009e8000a800004 */
[----:B------:R4:W-:Y:S01]  /*39c0*/  @P0 ATOMS.AND RZ, [UR4+0x18], R2 ;  /* 0x00001802ffff098c */ /* 0x0009e2000a800004 */
[----:B------:R-:W-:Y:S05]  /*39d0*/  BRA `(.L_x_68) ;  /* 0x0000000000147947 */ /* 0x000fea0003800000 */
.L_x_67:
[----:B------:R-:W-:Y:S02]  /*39e0*/  MOV R2, 0x3a00 ;  /* 0x00003a0000027802 */ /* 0x000fe40000000f00 */
[----:B---3-5:R-:W-:Y:S05]  /*39f0*/  CALL.REL.NOINC `($__internal_0_$__cuda_sm10x_tcgen05_guardrail_trap_col_being_dealloced_not_returned_by_alloc) ;  /* 0x0000005000e07944 */ /* 0x028fea0003c00000 */
[----:B------:R-:W-:Y:S05]  /*3a00*/  BRA `(.L_x_68) ;  /* 0x0000000000087947 */ /* 0x000fea0003800000 */
.L_x_66:
[----:B------:R-:W-:Y:S02]  /*3a10*/  MOV R2, 0x3a30 ;  /* 0x00003a3000027802 */ /* 0x000fe40000000f00 */
[----:B---3-5:R-:W-:Y:S05]  /*3a20*/  CALL.REL.NOINC `($__internal_2_$__cuda_sm10x_tcgen05_guardrail_trap_unallocated_columns_being_dealloced) ;  /* 0x0000005000ec7944 */ /* 0x028fea0003c00000 */
.L_x_68:
[----:B------:R-:W-:Y:S01]  /*3a30*/  NOP ;  /* 0x0000000000007918 */ /* 0x000fe20000000000 */
[----:B----4-:R-:W-:Y:S05]  /*3a40*/  EXIT ;  /* 0x000000000000794d */ /* 0x010fea0003800000 */
.L_x_50:
[----:B------:R-:W-:-:S09]  /*3a50*/  UISETP.NE.OR UP2, UPT, UR8, 0x3, !UP2 ;  /* 0x000000030800788c */ /* 0x000fd2000d745670 */
[----:B------:R-:W-:Y:S05]  /*3a60*/  BRA.U UP2, `(.L_x_69) ;  /* 0x0000000d02407547 */ /* 0x000fea000b800000 */
[----:B------:R-:W1:Y:S01]  /*3a70*/  LDC R0, c[0x0][0xb30] ;  /* 0x0002cc00ff007b82 */ /* 0x000e620000000800 */
[----:B------:R-:W2:Y:S01]  /*3a80*/  LDCU.64 UR8, c[0x0][0x888] ;  /* 0x00011100ff0877ac */ /* 0x000ea20008000a00 */
[----:B------:R-:W-:Y:S02]  /*3a90*/  HFMA2 R29, -RZ, RZ, 0, 0 ;  /* 0x00000000ff1d7431 */ /* 0x000fe400000001ff */
[----:B------:R-:W-:Y:S01]  /*3aa0*/  IMAD.MOV.U32 R31, RZ, RZ, 0x1 ;  /* 0x00000001ff1f7424 */ /* 0x000fe200078e00ff */
[----:B------:R-:W-:Y:S01]  /*3ab0*/  MOV R23, 0x2000 ;  /* 0x0000200000177802 */ /* 0x000fe20000000f00 */
[----:B------:R-:W4:Y:S01]  /*3ac0*/  LDCU.64 UR4, c[0x0][0x890] ;  /* 0x00011200ff0477ac */ /* 0x000f220008000a00 */
[----:B------:R-:W-:Y:S01]  /*3ad0*/  IMAD.MOV.U32 R30, RZ, RZ, RZ ;  /* 0x000000ffff1e7224 */ /* 0x000fe200078e00ff */
[----:B------:R-:W3:Y:S01]  /*3ae0*/  LDC R19, c[0x0][0x370] ;  /* 0x0000dc00ff137b82 */ /* 0x000ee20000000800 */
[----:B------:R-:W-:Y:S01]  /*3af0*/  UMOV UR7, 0x400 ;  /* 0x0000040000077882 */ /* 0x000fe20000000000 */
[----:B------:R-:W-:-:S02]  /*3b00*/  UPLOP3.LUT UP1, UPT, UPT, UPT, UPT, 0x40, 0x4 ;  /* 0x000000000004789c */ /* 0x000fc40003f2e870 */
[----:B------:R-:W-:-:S04]  /*3b10*/  ULEA UR7, UR37, UR7, 0x18 ;  /* 0x0000000725077291 */ /* 0x000fc8000f8ec0ff */
[----:B------:R-:W3:Y:S01]  /*3b20*/  LDC R2, c[0x0][0xb0c] ;  /* 0x0002c300ff027b82 */ /* 0x000ee20000000800 */
[----:B------:R-:W-:Y:S02]  /*3b30*/  UIADD3 UR13, UPT, UPT, UR7, 0x68, URZ ;  /* 0x00000068070d7890 */ /* 0x000fe4000fffe0ff */
[----:B--2---:R-:W-:Y:S02]  /*3b40*/  UISETP.NE.U32.AND UP2, UPT, UR8, URZ, UPT ;  /* 0x000000ff0800728c */ /* 0x004fe4000bf45070 */
[----:B------:R-:W-:Y:S02]  /*3b50*/  UIADD3 UR17, UPT, UPT, UR7, 0x60, URZ ;  /* 0x0000006007117890 */ /* 0x000fe4000fffe0ff */
[----:B----4-:R-:W-:Y:S01]  /*3b60*/  UISETP.NE.U32.AND UP3, UPT, UR4, URZ, UPT ;  /* 0x000000ff0400728c */ /* 0x010fe2000bf65070 */
[----:B------:R-:W2:Y:S01]  /*3b70*/  LDC R18, c[0x0][0xb20] ;  /* 0x0002c800ff127b82 */ /* 0x000ea20000000800 */
[----:B-1----:R-:W-:Y:S01]  /*3b80*/  ISETP.NE.AND P1, PT, R0, 0x1, PT ;  /* 0x000000010000780c */ /* 0x002fe20003f25270 */
[----:B------:R-:W-:-:S02]  /*3b90*/  UISETP.NE.AND.EX UP2, UPT, UR9, URZ, UPT, UP2 ;  /* 0x000000ff0900728c */ /* 0x000fc4000bf45320 */
[----:B------:R-:W-:Y:S02]  /*3ba0*/  UPRMT UR13, UR37, 0x654, UR13 ;  /* 0x00000654250d7896 */ /* 0x000fe4000800000d */
[----:B------:R-:W-:Y:S02]  /*3bb0*/  UISETP.NE.AND.EX UP3, UPT, UR5, URZ, UPT, UP3 ;  /* 0x000000ff0500728c */ /* 0x000fe4000bf65330 */
[----:B------:R-:W1:Y:S08]  /*3bc0*/  LDC.64 R32, c[0x0][0x348] ;  /* 0x0000d200ff207b82 */ /* 0x000e700000000a00 */
[----:B------:R-:W4:Y:S08]  /*3bd0*/  LDC.64 R16, c[0x0][0xb10] ;  /* 0x0002c400ff107b82 */ /* 0x000f300000000a00 */
[----:B------:R-:W1:Y:S08]  /*3be0*/  LDC.64 R6, c[0x0][0xb18] ;  /* 0x0002c600ff067b82 */ /* 0x000e700000000a00 */
[----:B------:R-:W1:Y:S08]  /*3bf0*/  LDC.64 R4, c[0x0][0xb28] ;  /* 0x0002ca00ff047b82 */ /* 0x000e700000000a00 */
[----:B--23--:R-:W1:Y:S02]  /*3c00*/  LDC R22, c[0x0][0x374] ;  /* 0x0000dd00ff167b82 */ /* 0x00ce640000000800 */
.L_x_78:
[C---:B------:R-:W-:Y:S02]  /*3c10*/  LEA R0, R30.reuse, UR7, 0x3 ;  /* 0x000000071e007c11 */ /* 0x040fe4000f8e18ff */
[----:B------:R-:W-:Y:S02]  /*3c20*/  SHF.L.U32 R3, R29, 0x1f, RZ ;  /* 0x0000001f1d037819 */ /* 0x000fe400000006ff */
[----:B------:R-:W-:Y:S02]  /*3c30*/  LEA R24, R30, UR7, 0x4 ;  /* 0x000000071e187c11 */ /* 0x000fe4000f8e20ff */
[----:B--2---:R-:W2:Y:S02]  /*3c40*/  SYNCS.PHASECHK.TRANS64.TRYWAIT P0, [R0+URZ+0x90], R3 ;  /* 0x00009003000075a7 */ /* 0x004ea400080011ff */
[----:B--2---:R-:W-:Y:S05]  /*3c50*/  @!P0 BRA `(.L_x_70) ;  /* 0x0000004c00848947 */ /* 0x004fea0003800000 */
.L_x_139:
[----:B------:R-:W-:Y:S01]  /*3c60*/  ISETP.GE.AND P0, PT, R72, 0x1, PT ;  /* 0x000000014800780c */ /* 0x000fe20003f06270 */
[----:B------:R-:W3:Y:S01]  /*3c70*/  LDS.128 R24, [R24+0x120] ;  /* 0x0001200018187984 */ /* 0x000ee20000000c00 */
[----:B--2---:R-:W-:Y:S01]  /*3c80*/  VIADD R0, R0, 0xa0 ;  /* 0x000000a000007836 */ /* 0x004fe20000000000 */
[----:B------:R-:W-:Y:S01]  /*3c90*/  @!PT LDS RZ, [RZ] ;  /* 0x00000000fffff984 */ /* 0x000fe20000000800 */
[----:B------:R-:W-:Y:S01]  /*3ca0*/  @!PT LDS RZ, [RZ] ;  /* 0x00000000fffff984 */ /* 0x000fe20000000800 */
[----:B------:R-:W-:Y:S01]  /*3cb0*/  @!PT LDS RZ, [RZ] ;  /* 0x00000000fffff984 */ /* 0x000fe20000000800 */
[----:B------:R-:W-:Y:S01]  /*3cc0*/  @!PT LDS RZ, [RZ] ;  /* 0x00000000fffff984 */ /* 0x000fe20000000800 */
[----:B------:R2:W-:Y:S06]  /*3cd0*/  MEMBAR.ALL.CTA ;  /* 0x0000000000007992 */ /* 0x0005ec0000008000 */
[----:B--2---:R-:W2:Y:S01]  /*3ce0*/  FENCE.VIEW.ASYNC.S ;  /* 0x00000000000073c6 */ /* 0x004ea20000000000 */
[----:B------:R-:W-:Y:S04]  /*3cf0*/  PRMT R0, RZ, 0x654, R0 ;  /* 0x00000654ff007816 */ /* 0x000fe80000000000 */
[----:B--2---:R2:W-:Y:S01]  /*3d00*/  SYNCS.ARRIVE.TRANS64.RED.A1T0 RZ, [R0+URZ], RZ ;  /* 0x000000ff00ff79a7 */ /* 0x0045e200081004ff */
[----:B---3--:R-:W-:Y:S11]  /*3d10*/  LOP3.LUT P3, RZ, R26, 0x1, RZ, 0xc0, !PT ;  /* 0x000000011aff7812 */ /* 0x008ff6000786c0ff */
[----:B------:R-:W-:Y:S02]  /*3d20*/  @!UPT UIADD3 URZ, UPT, UPT, URZ, URZ, URZ ;  /* 0x000000fffffff290 */ /* 0x000fe4000fffe0ff */
[----:B------:R-:W-:Y:S02]  /*3d30*/  @P3 MOV R13, R24 ;  /* 0x00000018000d3202 */ /* 0x000fe40000000f00 */
[----:B------:R-:W-:Y:S01]  /*3d40*/  @P3 LOP3.LUT R8, R25, 0xffff, RZ, 0xc0, !PT ;  /* 0x0000ffff19083812 */ /* 0x000fe200078ec0ff */
[----:B--2---:R-:W-:Y:S06]  /*3d50*/  @!P0 BRA `(.L_x_71) ;  /* 0x0000000000a48947 */ /* 0x004fec0003800000 */
[----:B-1----:R-:W-:Y:S01]  /*3d60*/  IMAD.HI.U32 R35, R22, R7, RZ ;  /* 0x0000000716237227 */ /* 0x002fe200078e00ff */
[----:B------:R-:W-:Y:S02]  /*3d70*/  ISETP.NE.AND P0, PT, R6, 0x1, PT ;  /* 0x000000010600780c */ /* 0x000fe40003f05270 */
[----:B------:R-:W-:Y:S01]  /*3d80*/  ISETP.NE.AND P2, PT, R72, 0x1, PT ;  /* 0x000000014800780c */ /* 0x000fe20003f45270 */
[----:B----4-:R-:W-:Y:S01]  /*3d90*/  IMAD.HI.U32 R34, R19, R16, RZ ;  /* 0x0000001013227227 */ /* 0x010fe200078e00ff */
[----:B------:R-:W-:Y:S02]  /*3da0*/  SHF.R.U32.HI R35, RZ, R18, R35 ;  /* 0x00000012ff237219 */ /* 0x000fe40000011623 */
[----:B------:R-:W-:Y:S01]  /*3db0*/  ISETP.NE.AND P4, PT, R2, 0x1, PT ;  /* 0x000000010200780c */ /* 0x000fe20003f85270 */
[----:B------:R-:W-:Y:S01]  /*3dc0*/  IMAD.HI.U32 R36, R13, R16, RZ ;  /* 0x000000100d247227 */ /* 0x000fe200078e00ff */
[----:B------:R-:W-:Y:S02]  /*3dd0*/  SHF.R.U32.HI R34, RZ, R17, R34 ;  /* 0x00000011ff227219 */ /* 0x000fe40000011622 */
[----:B------:R-:W-:Y:S01]  /*3de0*/  SEL R3, R22, R35, !P0 ;  /* 0x0000002316037207 */ /* 0x000fe20004000000 */
[C---:B------:R-:W-:Y:S01]  /*3df0*/  IMAD.HI.U32 R35, R8.reuse, R7, RZ ;  /* 0x0000000708237227 */ /* 0x040fe200078e00ff */
[----:B------:R-:W-:Y:S02]  /*3e00*/  SEL R11, R19, R34, !P4 ;  /* 0x00000022130b7207 */ /* 0x000fe40006000000 */
[----:B------:R-:W-:Y:S01]  /*3e10*/  SHF.R.U32.HI R36, RZ, R17, R36 ;  /* 0x00000011ff247219 */ /* 0x000fe20000011624 */
[----:B------:R-:W-:Y:S01]  /*3e20*/  IMAD.HI.U32 R38, R3, R4, RZ ;  /* 0x0000000403267227 */ /* 0x000fe200078e00ff */
[----:B------:R-:W-:Y:S03]  /*3e30*/  SHF.R.U32.HI R35, RZ, R18, R35 ;  /* 0x00000012ff237219 */ /* 0x000fe60000011623 */
[----:B------:R-:W-:Y:S01]  /*3e40*/  IMAD.HI.U32 R34, R11, R4, RZ ;  /* 0x000000040b227227 */ /* 0x000fe200078e00ff */
[----:B------:R-:W-:Y:S02]  /*3e50*/  @P2 SHF.R.U32.HI R3, RZ, R5, R38 ;  /* 0x00000005ff032219 */ /* 0x000fe40000011626 */
[----:B------:R-:W-:Y:S02]  /*3e60*/  SEL R9, R8, R35, !P0 ;  /* 0x0000002308097207 */ /* 0x000fe40004000000 */
[----:B------:R-:W-:Y:S01]  /*3e70*/  @P2 SHF.R.U32.HI R11, RZ, R5, R34 ;  /* 0x00000005ff0b2219 */ /* 0x000fe20000011622 */
[C---:B------:R-:W-:Y:S01]  /*3e80*/  IMAD R10, R72.reuse, R3, RZ ;  /* 0x00000003480a7224 */ /* 0x040fe200078e02ff */
[----:B------:R-:W-:Y:S01]  /*3e90*/  SEL R3, R13, R36, !P4 ;  /* 0x000000240d037207 */ /* 0x000fe20006000000 */
[C---:B------:R-:W-:Y:S03]  /*3ea0*/  IMAD.HI.U32 R14, R9.reuse, R4, RZ ;  /* 0x00000004090e7227 */ /* 0x040fe600078e00ff */
[----:B------:R-:W-:Y:S01]  /*3eb0*/  ISETP.GE.AND P0, PT, R9, R10, PT ;  /* 0x0000000a0900720c */ /* 0x000fe20003f06270 */
[C---:B------:R-:W-:Y:S01]  /*3ec0*/  IMAD R12, R72.reuse, R11, RZ ;  /* 0x0000000b480c7224 */ /* 0x040fe200078e02ff */
[-C--:B------:R-:W-:Y:S04]  /*3ed0*/  SHF.R.U32.HI R14, RZ, R5.reuse, R14 ;  /* 0x00000005ff0e7219 */ /* 0x080fe8000001160e */
[----:B------:R-:W-:Y:S02]  /*3ee0*/  ISETP.GE.OR P0, PT, R3, R12, P0 ;  /* 0x0000000c0300720c */ /* 0x000fe40000706670 */
[----:B------:R-:W-:Y:S05]  /*3ef0*/  SEL R15, R9, R14, !P2 ;  /* 0x0000000e090f7207 */ /* 0x000fea0005000000 */
[----:B------:R-:W-:Y:S04]  /*3f00*/  IMAD.MOV R14, RZ, RZ, -R15 ;  /* 0x000000ffff0e7224 */ /* 0x000fe800078e0a0f */
[----:B------:R-:W-:Y:S02]  /*3f10*/  IMAD R14, R72, R14, R9 ;  /* 0x0000000e480e7224 */ /* 0x000fe400078e0209 */
[C---:B------:R-:W-:Y:S05]  /*3f20*/  @!P0 IMAD.HI.U32 R10, R3.reuse, R4, RZ ;  /* 0x00000004030a8227 */ /* 0x040fea00078e00ff */
[----:B------:R-:W-:Y:S04]  /*3f30*/  @!P0 SHF.R.U32.HI R10, RZ, R5, R10 ;  /* 0x00000005ff0a8219 */ /* 0x000fe8000001160a */
[----:B------:R-:W-:Y:S01]  /*3f40*/  @!P0 SEL R0, R3, R10, !P2 ;  /* 0x0000000a03008207 */ /* 0x000fe20005000000 */
[----:B------:R-:W-:Y:S03]  /*3f50*/  IMAD.MOV R10, RZ, RZ, -R3 ;  /* 0x000000ffff0a7224 */ /* 0x000fe600078e0a03 */
[----:B------:R-:W-:Y:S01]  /*3f60*/  @!P0 IADD3 R15, PT, PT, R15, -R0, RZ ;  /* 0x800000000f0f8210 */ /* 0x000fe20007ffe0ff */
[----:B------:R-:W-:Y:S01]  /*3f70*/  @!P0 IMAD R0, R11, R14, R0 ;  /* 0x0000000e0b008224 */ /* 0x000fe200078e0200 */
[----:B------:R-:W-:Y:S01]  /*3f80*/  IADD3 R11, PT, PT, -R9, RZ, RZ ;  /* 0x000000ff090b7210 */ /* 0x000fe20007ffe1ff */
[----:B------:R-:W-:Y:S02]  /*3f90*/  IMAD R13, R2, R10, R13 ;  /* 0x0000000a020d7224 */ /* 0x000fe400078e020d */
[----:B------:R-:W-:Y:S02]  /*3fa0*/  @!P0 IMAD R9, R15, R72, R3 ;  /* 0x000000480f098224 */ /* 0x000fe400078e0203 */
[----:B------:R-:W-:Y:S02]  /*3fb0*/  @!P0 IMAD.MOV.U32 R3, RZ, RZ, R0 ;  /* 0x000000ffff038224 */ /* 0x000fe400078e0000 */
[----:B------:R-:W-:Y:S02]  /*3fc0*/  IMAD R8, R6, R11, R8 ;  /* 0x0000000b06087224 */ /* 0x000fe400078e0208 */
[----:B------:R-:W-:Y:S02]  /*3fd0*/  IMAD R13, R3, R2, R13 ;  /* 0x00000002030d7224 */ /* 0x000fe400078e020d */
[----:B------:R-:W-:Y:S02]  /*3fe0*/  IMAD R8, R9, R6, R8 ;  /* 0x0000000609087224 */ /* 0x000fe400078e0208 */
.L_x_71:
[----:B------:R-:W-:Y:S05]  /*3ff0*/  BRA.U UP1, `(.L_x_72) ;  /* 0x0000000101107547 */ /* 0x000fea000b800000 */
[----:B------:R-:W-:Y:S04]  /*4000*/  MOV R0, UR6 ;  /* 0x0000000600007c02 */ /* 0x000fe80008000f00 */
[----:B------:R-:W-:Y:S04]  /*4010*/  SHF.L.U32 R3, R0, 0x1f, RZ ;  /* 0x0000001f00037819 */ /* 0x000fe800000006ff */
[----:B------:R-:W2:Y:S02]  /*4020*/  SYNCS.PHASECHK.TRANS64.TRYWAIT P0, [UR7+0x88], R3 ;  /* 0x00008803ff0075a7 */ /* 0x000ea40008001107 */
[----:B--2---:R-:W-:Y:S05]  /*4030*/  @!P0 BRA `(.L_x_73) ;  /* 0x0000004800a08947 */ /* 0x004fea0003800000 */
.L_x_72:
[----:B------:R-:W-:Y:S02]  /*4040*/  R2UR UR19, R21 ;  /* 0x00000000151372ca */ /* 0x000fe400000e0000 */
[----:B------:R-:W-:Y:S02]  /*4050*/  R2UR UR18, R20 ;  /* 0x00000000141272ca */ /* 0x000fe400000e0000 */
[----:B------:R-:W-:Y:S02]  /*4060*/  ISETP.NE.U32.AND P2, PT, RZ, UR4, PT ;  /* 0x00000004ff007c0c */ /* 0x000fe4000bf45070 */
[----:B------:R-:W-:Y:S02]  /*4070*/  SHF.L.U32 R12, R31, 0x1f, RZ ;  /* 0x0000001f1f0c7819 */ /* 0x000fe400000006ff */
[----:B------:R-:W-:Y:S05]  /*4080*/  ISETP.NE.AND.EX P2, PT, RZ, UR5, PT, P2 ;  /* 0x00000005ff007c0c */ /* 0x000fea000bf45320 */
[----:B------:R-:W-:Y:S02]  /*4090*/  USHF.L.U32 UR19, UR19, 0x7, URZ ;  /* 0x0000000713137899 */ /* 0x000fe400080006ff */
[----:B------:R-:W-:Y:S01]  /*40a0*/  USHF.L.U32 UR18, UR18, 0x7, URZ ;  /* 0x0000000712127899 */ /* 0x000fe200080006ff */
[----:B------:R-:W-:Y:S11]  /*40b0*/  BRA.U !UP3, `(.L_x_74) ;  /* 0x000000010b347547 */ /* 0x000ff6000b800000 */
[----:B------:R-:W-:Y:S01]  /*40c0*/  UPLOP3.LUT UP0, UPT, UPT, UPT, UP2, 0x80, 0x8 ;  /* 0x000000000008789c */ /* 0x000fe20003f0f020 */
[----:B--2---:R-:W-:Y:S02]  /*40d0*/  HFMA2 R0, -RZ, RZ, 0, 5.9604644775390625e-08 ;  /* 0x00000001ff007431 */ /* 0x004fe400000001ff */
[----:B------:R-:W-:Y:S03]  /*40e0*/  IMAD.MOV.U32 R171, RZ, RZ, 0x1 ;  /* 0x00000001ffab7424 */ /* 0x000fe600078e00ff */
[----:B------:R-:W-:Y:S05]  /*40f0*/  PLOP3.LUT P0, PT, PT, PT, UP0, 0x80, 0x8 ;  /* 0x000000000008781c */ /* 0x000fea0003f0f008 */
[----:B------:R-:W2:Y:S01]  /*4100*/  @UP0 LDCU.64 UR10, c[0x0][0x888] ;  /* 0x00011100ff0a07ac */ /* 0x000ea20008000a00 */
[----:B------:R-:W-:Y:S07]  /*4110*/  @UP0 UIMAD UR8, UR36, UR4, URZ ;  /* 0x00000004240802a4 */ /* 0x000fee000f8e02ff */
[----:B------:R-:W-:Y:S01]  /*4120*/  @!P0 PRMT R171, R0, 0x7610, R171 ;  /* 0x0000761000ab8816 */ /* 0x000fe200000000ab */
[----:B--2---:R-:W-:Y:S03]  /*4130*/  @UP0 UIMAD.WIDE UR10, UR8, 0x4, UR10 ;  /* 0x00000004080a08a5 */ /* 0x004fe6000f8e020a */
[----:B------:R-:W2:Y:S03]  /*4140*/  @!UP0 LDCU UR8, c[0x0][0x880] ;  /* 0x00011000ff0887ac */ /* 0x000ea60008000800 */
[----:B------:R-:W-:Y:S01]  /*4150*/  IMAD.U32 R10, RZ, RZ, UR10 ;  /* 0x0000000aff0a7e24 */ /* 0x000fe2000f8e00ff */
[----:B------:R-:W-:Y:S05]  /*4160*/  MOV R11, UR11 ;  /* 0x0000000b000b7c02 */ /* 0x000fea0008000f00 */
[----:B-----5:R3:W5:Y:S02]  /*4170*/  @P0 LDG.E R81, desc[UR46][R10.64] ;  /* 0x0000002e0a510981 */ /* 0x020764000c1e1900 */
[----:B--23--:R-:W-:Y:S07]  /*4180*/  @!P0 IMAD.U32 R81, RZ, RZ, UR8 ;  /* 0x00000008ff518e24 */ /* 0x00cfee000f8e00ff */
.L_x_74:
[----:B-----5:R-:W-:Y:S01]  /*4190*/  @!P2 FSETP.EQ.AND P0, PT, R81, RZ, PT ;  /* 0x000000ff5100a20b */ /* 0x020fe20003f02000 */
[----:B------:R-:W-:Y:S01]  /*41a0*/  @!UPT UIADD3 URZ, UPT, UPT, URZ, URZ, URZ ;  /* 0x000000fffffff290 */ /* 0x000fe2000fffe0ff */
[----:B------:R-:W-:Y:S11]  /*41b0*/  @!P2 BRA `(.L_x_75) ;  /* 0x000000000014a947 */ /* 0x000ff60003800000 */
[----:B------:R-:W-:Y:S02]  /*41c0*/  LOP3.LUT P2, RZ, R171, 0xff, RZ, 0xc0, !PT ;  /* 0x000000ffabff7812 */ /* 0x000fe4000784c0ff */
[----:B------:R-:W-:Y:S04]  /*41d0*/  PLOP3.LUT P0, PT, PT, PT, UP0, 0x80, 0x8 ;  /* 0x000000000008781c */ /* 0x000fe80003f0f008 */
[----:B------:R-:W-:Y:S07]  /*41e0*/  PLOP3.LUT P0, PT, P0, PT, PT, 0x8, 0x80 ;  /* 0x000000000080781c */ /* 0x000fee000070e170 */
[----:B------:R-:W-:Y:S11]  /*41f0*/  @P2 FSETP.EQ.AND P0, PT, R81, RZ, PT ;  /* 0x000000ff5100220b */ /* 0x000ff60003f02000 */
[----:B------:R-:W-:Y:S02]  /*4200*/  @!UPT UIADD3 URZ, UPT, UPT, URZ, URZ, URZ ;  /* 0x000000fffffff290 */ /* 0x000fe4000fffe0ff */
.L_x_75:
[----:B------:R-:W3:Y:S01]  /*4210*/  SYNCS.PHASECHK.TRANS64.TRYWAIT P2, [UR7+0x70], R12 ;  /* 0x0000700cff0075a7 */ /* 0x000ee20008041107 */
[----:B------:R-:W-:Y:S04]  /*4220*/  ELECT P4, URZ, PT ;  /* 0x0000000000ff782f */ /* 0x000fe80003880000 */
[----:B------:R-:W-:Y:S11]  /*4230*/  PLOP3.LUT P4, PT, P0, P4, PT, 0xf2, 0x2f ;  /* 0x00000000002f781c */ /* 0x000ff60000789e72 */
[----:B------:R-:W-:Y:S02]  /*4240*/  @!UPT UIADD3 URZ, UPT, UPT, URZ, URZ, URZ ;  /* 0x000000fffffff290 */ /* 0x000fe4000fffe0ff */
[----:B-1----:R-:W-:Y:S05]  /*4250*/  @!P4 IADD3 R21, P0, PT, R32, 0x580, RZ ;  /* 0x000005802015c810 */ /* 0x002fea0007f1e0ff */
[----:B------:R-:W-:Y:S01]  /*4260*/  @!P4 IMAD.X R20, RZ, RZ, R33, P0 ;  /* 0x000000ffff14c224 */ /* 0x000fe200000e0621 */
[----:B---3--:R-:W-:Y:S07]  /*4270*/  @!P2 BRA `(.L_x_76) ;  /* 0x000000480028a947 */ /* 0x008fee0003800000 */
.L_x_142:
[----:B------:R-:W3:Y:S01]  /*4280*/  LDC.64 R14, c[0x0][0xb10] ;  /* 0x0002c400ff0e7b82 */ /* 0x000ee20000000a00 */
[----:B------:R-:W-:Y:S01]  /*4290*/  @!P4 R2UR UR8, R20 ;  /* 0x000000001408c2ca */ /* 0x000fe200000e0000 */
[----:B------:R-:W-:Y:S01]  /*42a0*/  VOTEU.ALL UP1, P4 ;  /* 0x0000000000ff7886 */ /* 0x000fe20002020000 */
[----:B------:R-:W-:Y:S01]  /*42b0*/  @!P4 R2UR UR9, R21 ;  /* 0x000000001509c2ca */ /* 0x000fe200000e0000 */
[----:B------:R-:W-:Y:S01]  /*42c0*/  UMOV UR10, 0x0 ;  /* 0x00000000000a7882 */ /* 0x000fe20000000000 */
[----:B------:R-:W-:Y:S03]  /*42d0*/  UMOV UR11, 0x10000000 ;  /* 0x10000000000b7882 */ /* 0x000fe60000000000 */
[----:B------:R-:W5:Y:S01]  /*42e0*/  LDC.64 R10, c[0x0][0xb18] ;  /* 0x0002c600ff0a7b82 */ /* 0x000f620000000a00 */
[----:B------:R-:W-:Y:S01]  /*42f0*/  @!UP1 UIADD3 UR16, UPT, UPT, UR7, 0x200, URZ ;  /* 0x0000020007109890 */ /* 0x000fe2000fffe0ff */
[----:B------:R-:W-:Y:S01]  /*4300*/  @P3 SHF.R.U32.HI R28, RZ, 0x10, R25 ;  /* 0x00000010ff1c3819 */ /* 0x000fe20000011619 */
[----:B------:R-:W-:Y:S01]  /*4310*/  VOTEU.ALL UP1, P4 ;  /* 0x0000000000ff7886 */ /* 0x000fe20002020000 */
[----:B------:R-:W-:Y:S01]  /*4320*/  UMOV UR20, UR36 ;  /* 0x0000002400147c82 */ /* 0x000fe20008000000 */
[----:B------:R-:W-:Y:S03]  /*4330*/  VIADD R30, R30, 0x1 ;  /* 0x000000011e1e7836 */ /* 0x000fe60000000000 */
[----:B--2---:R-:W2:Y:S01]  /*4340*/  @!P1 LDC R0, c[0x0][0xb20] ;  /* 0x0002c800ff009b82 */ /* 0x004ea20000000800 */
[----:B------:R-:W-:Y:S01]  /*4350*/  IMAD.U32 R21, RZ, RZ, UR8 ;  /* 0x00000008ff157e24 */ /* 0x000fe2000f8e00ff */
[----:B------:R-:W-:Y:S06]  /*4360*/  UPRMT UR8, UR37, 0x654, UR17 ;  /* 0x0000065425087896 */ /* 0x000fec0008000011 */
[----:B-1----:R-:W1:Y:S01]  /*4370*/  @!P1 LDC R3, c[0x0][0xb0c] ;  /* 0x0002c300ff039b82 */ /* 0x002e620000000800 */
[----:B------:R-:W-:Y:S01]  /*4380*/  IMAD.U32 R20, RZ, RZ, UR9 ;  /* 0x00000009ff147e24 */ /* 0x000fe2000f8e00ff */
[----:B------:R-:W-:Y:S04]  /*4390*/  @!P4 R2UR UR15, R21 ;  /* 0x00000000150fc2ca */ /* 0x000fe800000e0000 */
[----:B------:R-:W-:Y:S01]  /*43a0*/  @!P4 R2UR UR14, R20 ;  /* 0x00000000140ec2ca */ /* 0x000fe200000e0000 */
[----:B------:R-:W-:Y:S11]  /*43b0*/  @!P4 IMAD.MOV.U32 R20, RZ, RZ, 0x2000 ;  /* 0x00002000ff14c424 */ /* 0x000ff600078e00ff */
[----:B------:R-:W-:Y:S01]  /*43c0*/  @!UPT UIADD3 URZ, UPT, UPT, URZ, URZ, URZ ;  /* 0x000000fffffff290 */ /* 0x000fe2000fffe0ff */
[----:B------:R1:W-:Y:S01]  /*43d0*/  @!UP1 UTMALDG.3D [UR16], [UR14], desc[UR10] ;  /* 0x00000a100e0095b4 */ /* 0x0003e20008011000 */
[----:B------:R1:W-:Y:S02]  /*43e0*/  @!P4 SYNCS.ARRIVE.TRANS64.RED.A0TR RZ, [UR7+0x60], R20 ;  /* 0x00006014ffffc9a7 */ /* 0x0003e40008300407 */
[----:B-1----:R-:W-:Y:S01]  /*43f0*/  @!P1 ISETP.NE.AND P2, PT, R3, 0x1, PT ;  /* 0x000000010300980c */ /* 0x002fe20003f45270 */
[C---:B---3--:R-:W-:Y:S01]  /*4400*/  @!P1 IMAD.HI.U32 R14, R13.reuse, R14, RZ ;  /* 0x0000000e0d0e9227 */ /* 0x048fe200078e00ff */
[----:B-----5:R-:W-:Y:S03]  /*4410*/  @!P1 ISETP.NE.AND P0, PT, R10, 0x1, PT ;  /* 0x000000010a00980c */ /* 0x020fe60003f05270 */
[C---:B------:R-:W-:Y:S01]  /*4420*/  @!P1 IMAD.HI.U32 R11, R8.reuse, R11, RZ ;  /* 0x0000000b080b9227 */ /* 0x040fe200078e00ff */
[----:B------:R-:W-:Y:S04]  /*4430*/  @!P1 SHF.R.U32.HI R14, RZ, R15, R14 ;  /* 0x0000000fff0e9219 */ /* 0x000fe8000001160e */
[----:B--2---:R-:W-:Y:S01]  /*4440*/  @!P1 SHF.R.U32.HI R9, RZ, R0, R11 ;  /* 0x00000000ff099219 */ /* 0x004fe2000001160b */
[----:B------:R-:W-:Y:S01]  /*4450*/  SYNCS.ARRIVE.TRANS64.RED.A1T0 RZ, [UR8], RZ ;  /* 0x000000ffffff79a7 */ /* 0x000fe20008100408 */
[----:B------:R-:W-:Y:S02]  /*4460*/  @!P1 SEL R14, R13, R14, !P2 ;  /* 0x0000000e0d0e9207 */ /* 0x000fe40005000000 */
[----:B------:R-:W-:Y:S01]  /*4470*/  @!P1 SEL R9, R8, R9, !P0 ;  /* 0x0000000908099207 */ /* 0x000fe20004000000 */
[----:B------:R-:W1:Y:S04]  /*4480*/  SYNCS.PHASECHK.TRANS64.TRYWAIT P5, [UR7+0x78], R12 ;  /* 0x0000780cff0075a7 */ /* 0x000e6800080a1107 */
[----:B------:R-:W-:Y:S02]  /*4490*/  @!P1 IMAD.IADD R0, R9, 0x1, -R14 ;  /* 0x0000000109009824 */ /* 0x000fe400078e0a0e */
[----:B------:R-:W-:Y:S02]  /*44a0*/  @!P1 IMAD.IADD R9, R14, 0x1, -R9 ;  /* 0x000000010e099824 */ /* 0x000fe400078e0a09 */
[----:B------:R-:W-:Y:S02]  /*44b0*/  @!P1 IMAD R13, R0, R3, R13 ;  /* 0x00000003000d9224 */ /* 0x000fe400078e020d */
[----:B------:R-:W-:Y:S01]  /*44c0*/  @!P1 IMAD R8, R9, R10, R8 ;  /* 0x0000000a09089224 */ /* 0x000fe200078e0208 */
[----:B-1----:R-:W-:Y:S06]  /*44d0*/  @!P5 BRA `(.L_x_77) ;  /* 0x0000004400a8d947 */ /* 0x002fec0003800000 */
.L_x_144:
[----:B-1----:R-:W-:Y:S01]  /*44e0*/  @!P4 IADD3 R3, P0, PT, R32, 0x580, RZ ;  /* 0x000005802003c810 */ /* 0x002fe20007f1e0ff */
[----:B------:R-:W-:Y:S01]  /*44f0*/  VOTEU.ALL UP1, P4 ;  /* 0x0000000000ff7886 */ /* 0x000fe20002020000 */
[----:B------:R-:W-:Y:S01]  /*4500*/  UMOV UR20, 0x0 ;  /* 0x0000000000147882 */ /* 0x000fe20000000000 */
[----:B------:R-:W-:Y:S01]  /*4510*/  UMOV UR21, 0x10000000 ;  /* 0x1000000000157882 */ /* 0x000fe20000000000 */
[----:B------:R-:W-:Y:S01]  /*4520*/  @!P4 R2UR UR9, R3 ;  /* 0x000000000309c2ca */ /* 0x000fe200000e0000 */
[----:B------:R-:W-:Y:S01]  /*4530*/  @!P4 IMAD.X R0, RZ, RZ, R33, P0 ;  /* 0x000000ffff00c224 */ /* 0x000fe200000e0621 */
[----:B------:R-:W-:Y:S01]  /*4540*/  @!UP1 UIADD3 UR10, UPT, UPT, UR18, 0x40, URZ ;  /* 0x00000040120a9890 */ /* 0x000fe2000fffe0ff */
[----:B------:R-:W-:Y:S01]  /*4550*/  ISETP.NE.AND P0, PT, R30, 0x2, PT ;  /* 0x000000021e00780c */ /* 0x000fe20003f05270 */
[----:B------:R-:W-:Y:S01]  /*4560*/  UMOV UR11, UR19 ;  /* 0x00000013000b7c82 */ /* 0x000fe20008000000 */
[----:B------:R-:W-:Y:S01]  /*4570*/  UMOV UR12, UR36 ;  /* 0x00000024000c7c82 */ /* 0x000fe20008000000 */
[----:B------:R-:W-:Y:S01]  /*4580*/  @!P4 R2UR UR8, R0 ;  /* 0x000000000008c2ca */ /* 0x000fe200000e0000 */
[----:B------:R-:W-:Y:S01]  /*4590*/  IMAD.IADD R20, R8, 0x1, R147 ;  /* 0x0000000108147824 */ /* 0x000fe200078e0293 */
[----:B------:R-:W-:Y:S01]  /*45a0*/  @P3 R2UR UR36, R28 ;  /* 0x000000001c2432ca */ /* 0x000fe200000e0000 */
[----:B------:R-:W-:Y:S01]  /*45b0*/  IMAD.IADD R21, R13, 0x1, R170 ;  /* 0x000000010d157824 */ /* 0x000fe200078e02aa */
[----:B------:R-:W-:Y:S02]  /*45c0*/  SEL R0, RZ, 0x1, P0 ;  /* 0x00000001ff007807 */ /* 0x000fe40000000000 */
[----:B------:R-:W-:Y:S01]  /*45d0*/  LOP3.LUT R31, R31, 0x1, RZ, 0x3c, !PT ;  /* 0x000000011f1f7812 */ /* 0x000fe200078e3cff */
[----:B------:R-:W-:Y:S01]  /*45e0*/  IMAD.U32 R10, RZ, RZ, UR9 ;  /* 0x00000009ff0a7e24 */ /* 0x000fe2000f8e00ff */
[----:B------:R-:W-:Y:S01]  /*45f0*/  @!UP1 UIADD3 UR9, UPT, UPT, UR7, 0x68, URZ ;  /* 0x0000006807099890 */ /* 0x000fe2000fffe0ff */
[----:B------:R-:W-:Y:S02]  /*4600*/  LOP3.LUT R29, R29, R0, RZ, 0x3c, !PT ;  /* 0x000000001d1d7212 */ /* 0x000fe400078e3cff */
[----:B------:R-:W-:Y:S02]  /*4610*/  SEL R30, R30, RZ, P0 ;  /* 0x000000ff1e1e7207 */ /* 0x000fe40000000000 */
[----:B------:R-:W-:Y:S01]  /*4620*/  IMAD.U32 R11, RZ, RZ, UR8 ;  /* 0x00000008ff0b7e24 */ /* 0x000fe2000f8e00ff */
[----:B------:R-:W-:Y:S01]  /*4630*/  @!P4 R2UR UR14, R10 ;  /* 0x000000000a0ec2ca */ /* 0x000fe200000e0000 */
[----:B------:R-:W-:Y:S01]  /*4640*/  @!UP1 UIADD3 UR8, UPT, UPT, UR7, 0x2200, URZ ;  /* 0x0000220007089890 */ /* 0x000fe2000fffe0ff */
[----:B------:R-:W-:Y:S02]  /*4650*/  VOTEU.ALL UP1, P4 ;  /* 0x0000000000ff7886 */ /* 0x000fe40002020000 */
[----:B------:R-:W-:Y:S11]  /*4660*/  @!P4 R2UR UR15, R11 ;  /* 0x000000000b0fc2ca */ /* 0x000ff600000e0000 */
[----:B------:R-:W-:Y:S02]  /*4670*/  @!UPT UIADD3 URZ, UPT, UPT, URZ, URZ, URZ ;  /* 0x000000fffffff290 */ /* 0x000fe4000fffe0ff */
[----:B------:R2:W-:Y:S01]  /*4680*/  @!UP1 UTMALDG.3D [UR8], [UR14], desc[UR20] ;  /* 0x000014080e0095b4 */ /* 0x0005e20008011000 */
[----:B------:R2:W-:Y:S01]  /*4690*/  @!P4 SYNCS.ARRIVE.TRANS64.RED.A0TR RZ, [UR7+0x68], R23 ;  /* 0x00006817ffffc9a7 */ /* 0x0005e20008300407 */
[----:B------:R-:W-:Y:S01]  /*46a0*/  UPLOP3.LUT UP1, UPT, UPT, UPT, UPT, 0x80, 0x8 ;  /* 0x000000000008789c */ /* 0x000fe20003f2f070 */
[----:B------:R-:W-:Y:S01]  /*46b0*/  SYNCS.ARRIVE.TRANS64.RED.A1T0 RZ, [UR13], RZ ;  /* 0x000000ffffff79a7 */ /* 0x000fe2000810040d */
[----:B------:R-:W-:Y:S09]  /*46c0*/  @P3 BRA `(.L_x_78) ;  /* 0xfffffff400503947 */ /* 0x000ff2000383ffff */
[----:B------:R-:W-:-:S04]  /*46d0*/  SHF.L.U32 R3, R31, 0x1f, RZ ;  /* 0x0000001f1f037819 */ /* 0x000fc800000006ff */
[----:B------:R-:W1:Y:S02]  /*46e0*/  SYNCS.PHASECHK.TRANS64.TRYWAIT P0, [UR7+0x70], R3 ;  /* 0x00007003ff0075a7 */ /* 0x000e640008001107 */
[----:B-1----:R-:W-:Y:S05]  /*46f0*/  @!P0 BRA `(.L_x_79) ;  /* 0x0000004400388947 */ /* 0x002fea0003800000 */
.L_x_146:
[----:B-1----:R-:W-:-:S07]  /*4700*/  MOV R0, UR7 ;  /* 0x0000000700007c02 */ /* 0x002fce0008000f00 */
.L_x_80:
[----:B-1----:R-:W-:-:S04]  /*4710*/  SHF.L.U32 R3, R31, 0x1f, RZ ;  /* 0x0000001f1f037819 */ /* 0x002fc800000006ff */
[----:B------:R1:W3:Y:S03]  /*4720*/  SYNCS.PHASECHK.TRANS64.TRYWAIT P0, [R0+URZ+0x78], R3 ;  /* 0x00007803000075a7 */ /* 0x0002e600080011ff */
[----:B---3--:R-:W-:Y:S05]  /*4730*/  @!P0 NANOSLEEP.SYNCS 0x989680 ;  /* 0x009896800000895d */ /* 0x008fea0003900000 */
[----:B------:R-:W3:Y:S02]  /*4740*/  @!P0 SYNCS.PHASECHK.TRANS64 P0, [R0+URZ+0x78], R3 ;  /* 0x00007803000085a7 */ /* 0x000ee400080010ff */
[----:B--23--:R-:W-:Y:S05]  /*4750*/  @P0 EXIT ;  /* 0x000000000000094d */ /* 0x00cfea0003800000 */
[----:B------:R-:W-:Y:S05]  /*4760*/  BRA `(.L_x_80) ;  /* 0xfffffffc00e87947 */ /* 0x000fea000383ffff */
.L_x_69:
[----:B------:R-:W-:-:S06]  /*4770*/  UISETP.GE.AND UP1, UPT, UR8, 0x4, UPT ;  /* 0x000000040800788c */ /* 0x000fcc000bf26270 */
[----:B------:R-:W-:-:S13]  /*4780*/  PLOP3.LUT P0, PT, PT, PT, UP1, 0x80, 0x8 ;  /* 0x000000000008781c */ /* 0x000fda0003f0f018 */
[----:B------:R-:W-:Y:S05]  /*4790*/  @!P0 EXIT ;  /* 0x000000000000894d */ /* 0x000fea0003800000 */
[----:B------:R-:W-:Y:S01]  /*47a0*/  BAR.SYNC.DEFER_BLOCKING 0x6, 0xa0 ;  /* 0x0182800000007b1d */ /* 0x000fe20000010000 */
[C---:B------:R-:W-:Y:S01]  /*47b0*/  IMAD.SHL.U32 R3, R189.reuse, 0x40, RZ ;  /* 0x00000040bd037824 */ /* 0x040fe200078e00ff */
[C---:B------:R-:W-:Y:S01]  /*47c0*/  LOP3.LUT R193, R189.reuse, 0x60, RZ, 0xc0, !PT ;  /* 0x00000060bdc17812 */ /* 0x040fe200078ec0ff */
[C---:B------:R-:W-:Y:S01]  /*47d0*/  IMAD.SHL.U32 R172, R189.reuse, 0x8, RZ ;  /* 0x00000008bdac7824 */ /* 0x040fe200078e00ff */
[C---:B------:R-:W-:Y:S01]  /*47e0*/  LOP3.LUT R191, R189.reuse, 0x2, RZ, 0xc0, !PT ;  /* 0x00000002bdbf7812 */ /* 0x040fe200078ec0ff */
[----:B------:R-:W-:Y:S01]  /*47f0*/  IMAD.U32 R79, R189, 0x10000, RZ ;  /* 0x00010000bd4f7824 */ /* 0x000fe200078e00ff */
[----:B------:R-:W-:Y:S02]  /*4800*/  UMOV UR49, 0x400 ;  /* 0x0000040000317882 */ /* 0x000fe40000000000 */
[----:B------:R-:W1:Y:S01]  /*4810*/  LDC R177, c[0x0][0x370] ;  /* 0x0000dc00ffb17b82 */ /* 0x000e620000000800 */
[----:B------:R-:W-:Y:S01]  /*4820*/  ULEA UR49, UR37, UR49, 0x18 ;  /* 0x0000003125317291 */ /* 0x000fe2000f8ec0ff */
[----:B------:R-:W-:Y:S01]  /*4830*/  LOP3.LUT R5, R3, 0x180, RZ, 0xc0, !PT ;  /* 0x0000018003057812 */ /* 0x000fe200078ec0ff */
[----:B------:R-:W-:Y:S01]  /*4840*/  HFMA2 R195, -RZ, RZ, 0, 0 ;  /* 0x00000000ffc37431 */ /* 0x000fe200000001ff */
[----:B------:R-:W-:Y:S01]  /*4850*/  LOP3.LUT R79, R79, 0x600000, RZ, 0xc0, !PT ;  /* 0x006000004f4f7812 */ /* 0x000fe200078ec0ff */
[----:B------:R-:W-:Y:S01]  /*4860*/  UIADD3 UR4, UPT, UPT, UR49, 0x4200, URZ ;  /* 0x0000420031047890 */ /* 0x000fe2000fffe0ff */
[----:B------:R-:W-:Y:S01]  /*4870*/  LOP3.LUT R172, R5, 0x30, R172, 0xf8, !PT ;  /* 0x0000003005ac7812 */ /* 0x000fe200078ef8ac */
[----:B------:R-:W-:Y:S01]  /*4880*/  IMAD.MOV.U32 R76, RZ, RZ, RZ ;  /* 0x000000ffff4c7224 */ /* 0x000fe200078e00ff */
[----:B------:R-:W2:Y:S01]  /*4890*/  LDC R74, c[0x0][0xb0c] ;  /* 0x0002c300ff4a7b82 */ /* 0x000ea20000000800 */
[----:B------:R-:W-:-:S02]  /*48a0*/  LOP3.LUT R189, R189, 0x4, RZ, 0xc0, !PT ;  /* 0x00000004bdbd7812 */ /* 0x000fc400078ec0ff */
[----:B------:R-:W-:Y:S02]  /*48b0*/  CS2R R182, SRZ ;  /* 0x0000000000b67805 */ /* 0x000fe4000001ff00 */
[----:B------:R-:W-:Y:S02]  /*48c0*/  LOP3.LUT R172, R172, 0x1e40, R3, 0xf8, !PT ;  /* 0x00001e40acac7812 */ /* 0x000fe400078ef803 */
[----:B------:R-:W-:Y:S02]  /*48d0*/  CS2R R180, SRZ ;  /* 0x0000000000b47805 */ /* 0x000fe4000001ff00 */
[----:B------:R-:W-:Y:S01]  /*48e0*/  IADD3 R188, PT, PT, -R189, 0x2, RZ ;  /* 0x00000002bdbc7810 */ /* 0x000fe20007ffe1ff */
[----:B------:R-:W-:Y:S01]  /*48f0*/  IMAD.MOV R176, RZ, RZ, -R191 ;  /* 0x000000ffffb07224 */ /* 0x000fe200078e0abf */
[----:B------:R-:W-:Y:S01]  /*4900*/  MOV R192, UR4 ;  /* 0x0000000400c07c02 */ /* 0x000fe20008000f00 */
[----:B------:R-:W4:Y:S01]  /*4910*/  LDC R174, c[0x0][0xb20] ;  /* 0x0002c800ffae7b82 */ /* 0x000f220000000800 */
[----:B------:R-:W3:Y:S01]  /*4920*/  LDS R0, [UR49+0x140] ;  /* 0x00014031ff007984 */ /* 0x000ee20008000800 */
[----:B------:R-:W-:Y:S01]  /*4930*/  VIADD R190, R172, UR49 ;  /* 0x00000031acbe7c36 */ /* 0x000fe20008000000 */
[----:B------:R-:W1:Y:S01]  /*4940*/  LDCU.64 UR52, c[0x0][0x348] ;  /* 0x00006900ff3477ac */ /* 0x000e620008000a00 */
[----:B------:R-:W-:-:S02]  /*4950*/  IMAD.MOV R175, RZ, RZ, -R189 ;  /* 0x000000ffffaf7224 */ /* 0x000fc400078e0abd */
[----:B------:R-:W-:Y:S01]  /*4960*/  VIADD R190, R190, 0x200 ;  /* 0x00000200bebe7836 */ /* 0x000fe20000000000 */
[----:B------:R-:W1:Y:S01]  /*4970*/  LDCU.64 UR38, c[0x0][0x888] ;  /* 0x00011100ff2677ac */ /* 0x000e620008000a00 */
[----:B------:R-:W1:Y:S01]  /*4980*/  LDC R73, c[0x0][0xb30] ;  /* 0x0002cc00ff497b82 */ /* 0x000e620000000800 */
[----:B------:R-:W1:Y:S01]  /*4990*/  LDCU.64 UR44, c[0x0][0x890] ;  /* 0x00011200ff2c77ac */ /* 0x000e620008000a00 */
[----:B------:R-:W-:-:S06]  /*49a0*/  UIADD3 UR48, UPT, UPT, UR49, 0x200, URZ ;  /* 0x0000020031307890 */ /* 0x000fcc000fffe0ff */
[----:B------:R-:W1:Y:S08]  /*49b0*/  LDC.64 R168, c[0x0][0xb10] ;  /* 0x0002c400ffa87b82 */ /* 0x000e700000000a00 */
[----:B------:R-:W1:Y:S08]  /*49c0*/  LDC.64 R70, c[0x0][0xb18] ;  /* 0x0002c600ff467b82 */ /* 0x000e700000000a00 */
[----:B------:R-:W1:Y:S08]  /*49d0*/  LDC.64 R68, c[0x0][0xb28] ;  /* 0x0002ca00ff447b82 */ /* 0x000e700000000a00 */
[----:B------:R-:W1:Y:S01]  /*49e0*/  LDC.64 R166, c[0x0][0x8b0] ;  /* 0x00022c00ffa67b82 */ /* 0x000e620000000a00 */
[----:B---3--:R-:W-:-:S07]  /*49f0*/  IMAD.IADD R79, R0, 0x1, R79 ;  /* 0x00000001004f7824 */ /* 0x008fce00078e024f */
[----:B------:R-:W3:Y:S08]  /*4a00*/  LDC.64 R164, c[0x0][0x8a8] ;  /* 0x00022a00ffa47b82 */ /* 0x000ef00000000a00 */
[----:B--2-4-:R-:W1:Y:S02]  /*4a10*/  LDC R178, c[0x0][0x374] ;  /* 0x0000dd00ffb27b82 */ /* 0x014e640000000800 */
.L_x_107:
[C---:B------:R-:W-:Y:S02]  /*4a20*/  LEA R0, R195.reuse, UR49, 0x3 ;  /* 0x00000031c3007c11 */ /* 0x040fe4000f8e18ff */
[----:B------:R-:W-:Y:S02]  /*4a30*/  SHF.L.U32 R3, R182, 0x1f, RZ ;  /* 0x0000001fb6037819 */ /* 0x000fe400000006ff */
[----:B------:R-:W-:Y:S02]  /*4a40*/  LEA R16, R195, UR49, 0x4 ;  /* 0x00000031c3107c11 */ /* 0x000fe4000f8e20ff */
[----:B------:R-:W2:Y:S02]  /*4a50*/  SYNCS.PHASECHK.TRANS64.TRYWAIT P0, [R0+URZ+0x90], R3 ;  /* 0x00009003000075a7 */ /* 0x000ea400080011ff */
[----:B-12---:R-:W-:Y:S05]  /*4a60*/  @!P0 BRA `(.L_x_81) ;  /* 0x0000004000748947 */ /* 0x006fea0003800000 */
.L_x_147:
[----:B------:R-:W4:Y:S01]  /*4a70*/  LDC.64 R12, c[0x0][0xb10] ;  /* 0x0002c400ff0c7b82 */ /* 0x000f220000000a00 */
[----:B------:R-:W3:Y:S01]  /*4a80*/  LDS.128 R16, [R16+0x120] ;  /* 0x0001200010107984 */ /* 0x000ee20000000c00 */
[----:B-1----:R-:W-:Y:S01]  /*4a90*/  ISETP.NE.AND P1, PT, R73, 0x1, PT ;  /* 0x000000014900780c */ /* 0x002fe20003f25270 */
[----:B--2---:R-:W-:Y:S01]  /*4aa0*/  VIADD R0, R0, 0xa0 ;  /* 0x000000a000007836 */ /* 0x004fe20000000000 */
[----:B------:R-:W-:Y:S04]  /*4ab0*/  ISETP.GE.AND P0, PT, R72, 0x1, PT ;  /* 0x000000014800780c */ /* 0x000fe80003f06270 */
[----:B------:R-:W1:Y:S01]  /*4ac0*/  LDC.64 R10, c[0x0][0xb18] ;  /* 0x0002c600ff0a7b82 */ /* 0x000e620000000a00 */
[----:B------:R-:W-:Y:S01]  /*4ad0*/  PRMT R0, RZ, 0x654, R0 ;  /* 0x00000654ff007816 */ /* 0x000fe20000000000 */
[----:B------:R-:W-:Y:S01]  /*4ae0*/  @!PT LDS RZ, [RZ] ;  /* 0x00000000fffff984 */ /* 0x000fe20000000800 */
[----:B------:R-:W-:Y:S01]  /*4af0*/  @!PT LDS RZ, [RZ] ;  /* 0x00000000fffff984 */ /* 0x000fe20000000800 */
[----:B------:R-:W-:Y:S01]  /*4b00*/  @!PT LDS RZ, [RZ] ;  /* 0x00000000fffff984 */ /* 0x000fe20000000800 */
[----:B------:R-:W-:Y:S01]  /*4b10*/  @!PT LDS RZ, [RZ] ;  /* 0x00000000fffff984 */ /* 0x000fe20000000800 */
[----:B------:R2:W-:Y:S06]  /*4b20*/  MEMBAR.ALL.CTA ;  /* 0x0000000000007992 */ /* 0x0005ec0000008000 */
[----:B--2---:R-:W2:Y:S01]  /*4b30*/  FENCE.VIEW.ASYNC.S ;  /* 0x00000000000073c6 */ /* 0x004ea20000000000 */
[----:B------:R-:W1:Y:S08]  /*4b40*/  @!P1 LDC R14, c[0x0][0xb20] ;  /* 0x0002c800ff0e9b82 */ /* 0x000e700000000800 */
[----:B------:R-:W1:Y:S01]  /*4b50*/  @!P1 LDC R9, c[0x0][0xb0c] ;  /* 0x0002c300ff099b82 */ /* 0x000e620000000800 */
[----:B--2---:R2:W-:Y:S01]  /*4b60*/  SYNCS.ARRIVE.TRANS64.RED.A1T0 RZ, [R0+URZ], RZ ;  /* 0x000000ff00ff79a7 */ /* 0x0045e200081004ff */
[----:B---3--:R-:W-:Y:S04]  /*4b70*/  LOP3.LUT P4, RZ, R18, 0x1, RZ, 0xc0, !PT ;  /* 0x0000000112ff7812 */ /* 0x008fe8000788c0ff */
[----:B------:R-:W-:Y:S09]  /*4b80*/  P2R R194, PR, RZ, 0x10 ;  /* 0x00000010ffc27803 */ /* 0x000ff20000000000 */
[----:B------:R-:W-:Y:S02]  /*4b90*/  @P4 MOV R77, R16 ;  /* 0x00000010004d4202 */ /* 0x000fe40000000f00 */
[----:B------:R-:W-:Y:S01]  /*4ba0*/  @P4 LOP3.LUT R75, R17, 0xffff, RZ, 0xc0, !PT ;  /* 0x0000ffff114b4812 */ /* 0x000fe200078ec0ff */
[----:B--2-4-:R-:W-:Y:S06]  /*4bb0*/  @!P0 BRA `(.L_x_82) ;  /* 0x0000000000a48947 */ /* 0x014fec0003800000 */
[----:B------:R-:W-:Y:S01]  /*4bc0*/  IMAD.HI.U32 R23, R178, R71, RZ ;  /* 0x00000047b2177227 */ /* 0x000fe200078e00ff */
[----:B------:R-:W-:Y:S02]  /*4bd0*/  ISETP.NE.AND P0, PT, R70, 0x1, PT ;  /* 0x000000014600780c */ /* 0x000fe40003f05270 */
[----:B------:R-:W-:Y:S01]  /*4be0*/  ISETP.NE.AND P2, PT, R72, 0x1, PT ;  /* 0x000000014800780c */ /* 0x000fe20003f45270 */
[----:B------:R-:W-:Y:S01]  /*4bf0*/  IMAD.HI.U32 R22, R177, R168, RZ ;  /* 0x000000a8b1167227 */ /* 0x000fe200078e00ff */
[----:B------:R-:W-:Y:S02]  /*4c00*/  SHF.R.U32.HI R23, RZ, R174, R23 ;  /* 0x000000aeff177219 */ /* 0x000fe40000011617 */
[----:B------:R-:W-:Y:S01]  /*4c10*/  ISETP.NE.AND P3, PT, R74, 0x1, PT ;  /* 0x000000014a00780c */ /* 0x000fe20003f65270 */
[----:B------:R-:W-:Y:S01]  /*4c20*/  IMAD.HI.U32 R26, R77, R168, RZ ;  /* 0x000000a84d1a7227 */ /* 0x000fe200078e00ff */
[----:B------:R-:W-:Y:S02]  /*4c30*/  SHF.R.U32.HI R22, RZ, R169, R22 ;  /* 0x000000a9ff167219 */ /* 0x000fe40000011616 */
[----:B------:R-:W-:Y:S01]  /*4c40*/  SEL R3, R178, R23, !P0 ;  /* 0x00000017b2037207 */ /* 0x000fe20004000000 */
[----:B------:R-:W-:Y:S01]  /*4c50*/  IMAD.HI.U32 R23, R75, R71, RZ ;  /* 0x000000474b177227 */ /* 0x000fe200078e00ff */
[----:B------:R-:W-:Y:S02]  /*4c60*/  SEL R7, R177, R22, !P3 ;  /* 0x00000016b1077207 */ /* 0x000fe40005800000 */
[----:B------:R-:W-:Y:S01]  /*4c70*/  SHF.R.U32.HI R26, RZ, R169, R26 ;  /* 0x000000a9ff1a7219 */ /* 0x000fe2000001161a */
[-C--:B------:R-:W-:Y:S04]  /*4c80*/  IMAD.HI.U32 R22, R3, R68.reuse, RZ ;  /* 0x0000004403167227 */ /* 0x080fe800078e00ff */
[----:B------:R-:W-:Y:S01]  /*4c90*/  IMAD.HI.U32 R24, R7, R68, RZ ;  /* 0x0000004407187227 */ /* 0x000fe200078e00ff */
[-C--:B------:R-:W-:Y:S02]  /*4ca0*/  @P2 SHF.R.U32.HI R3, RZ, R69.reuse, R22 ;  /* 0x00000045ff032219 */ /* 0x080fe40000011616 */
[----:B------:R-:W-:Y:S02]  /*4cb0*/  SHF.R.U32.HI R22, RZ, R174, R23 ;  /* 0x000000aeff167219 */ /* 0x000fe40000011617 */
[----:B------:R-:W-:Y:S01]  /*4cc0*/  @P2 SHF.R.U32.HI R7, RZ, R69, R24 ;  /* 0x00000045ff072219 */ /* 0x000fe20000011618 */
[C---:B------:R-:W-:Y:S01]  /*4cd0*/  IMAD R2, R72.reuse, R3, RZ ;  /* 0x0000000348027224 */ /* 0x040fe200078e02ff */
[----:B------:R-:W-:Y:S02]  /*4ce0*/  SEL R5, R75, R22, !P0 ;  /* 0x000000164b057207 */ /* 0x000fe40004000000 */
[----:B------:R-:W-:Y:S01]  /*4cf0*/  SEL R3, R77, R26, !P3 ;  /* 0x0000001a4d037207 */ /* 0x000fe20005800000 */
[----:B------:R-:W-:Y:S01]  /*4d00*/  IMAD R4, R72, R7, RZ ;  /* 0x0000000748047224 */ /* 0x000fe200078e02ff */
[C---:B------:R-:W-:Y:S01]  /*4d10*/  ISETP.GE.AND P0, PT, R5.reuse, R2, PT ;  /* 0x000000020500720c */ /* 0x040fe20003f06270 */
[----:B------:R-:W-:Y:S03]  /*4d20*/  IMAD.HI.U32 R6, R5, R68, RZ ;  /* 0x0000004405067227 */ /* 0x000fe600078e00ff */
[----:B------:R-:W-:Y:S01]  /*4d30*/  ISETP.GE.OR P0, PT, R3, R4, P0 ;  /* 0x000000040300720c */ /* 0x000fe20000706670 */
[----:B------:R-:W-:Y:S01]  /*4d40*/  IMAD.MOV R4, RZ, RZ, -R3 ;  /* 0x000000ffff047224 */ /* 0x000fe200078e0a03 */
[-C--:B------:R-:W-:Y:S03]  /*4d50*/  SHF.R.U32.HI R6, RZ, R69.reuse, R6 ;  /* 0x00000045ff067219 */ /* 0x080fe60000011606 */
[----:B------:R-:W-:Y:S01]  /*4d60*/  IMAD R77, R74, R4, R77 ;  /* 0x000000044a4d7224 */ /* 0x000fe200078e024d */
[----:B------:R-:W-:Y:S05]  /*4d70*/  SEL R15, R5, R6, !P2 ;  /* 0x00000006050f7207 */ /* 0x000fea0005000000 */
[----:B------:R-:W-:Y:S02]  /*4d80*/  IMAD.MOV R6, RZ, RZ, -R15 ;  /* 0x000000ffff067224 */ /* 0x000fe400078e0a0f */
[C---:B------:R-:W-:Y:S04]  /*4d90*/  @!P0 IMAD.HI.U32 R2, R3.reuse, R68, RZ ;  /* 0x0000004403028227 */ /* 0x040fe800078e00ff */
[----:B------:R-:W-:Y:S01]  /*4da0*/  IMAD R6, R72, R6, R5 ;  /* 0x0000000648067224 */ /* 0x000fe200078e0205 */
[----:B------:R-:W-:Y:S04]  /*4db0*/  @!P0 SHF.R.U32.HI R2, RZ, R69, R2 ;  /* 0x00000045ff028219 */ /* 0x000fe80000011602 */
[----:B------:R-:W-:Y:S02]  /*4dc0*/  @!P0 SEL R0, R3, R2, !P2 ;  /* 0x0000000203008207 */ /* 0x000fe40005000000 */
[----:B------:R-:W-:Y:S02]  /*4dd0*/  IADD3 R2, PT, PT, -R5, RZ, RZ ;  /* 0x000000ff05027210 */ /* 0x000fe40007ffe1ff */
[----:B------:R-:W-:Y:S01]  /*4de0*/  @!P0 IADD3 R8, PT, PT, R15, -R0, RZ ;  /* 0x800000000f088210 */ /* 0x000fe20007ffe0ff */
[----:B------:R-:W-:Y:S02]  /*4df0*/  @!P0 IMAD R0, R7, R6, R0 ;  /* 0x0000000607008224 */ /* 0x000fe400078e0200 */
[----:B------:R-:W-:Y:S02]  /*4e00*/  IMAD R75, R70, R2, R75 ;  /* 0x00000002464b7224 */ /* 0x000fe400078e024b */
[----:B------:R-:W-:Y:S02]  /*4e10*/  @!P0 IMAD R5, R8, R72, R3 ;  /* 0x0000004808058224 */ /* 0x000fe400078e0203 */
[----:B------:R-:W-:Y:S04]  /*4e20*/  @!P0 IMAD.MOV.U32 R3, RZ, RZ, R0 ;  /* 0x000000ffff038224 */ /* 0x000fe800078e0000 */
[----:B------:R-:W-:Y:S02]  /*4e30*/  IMAD R77, R3, R74, R77 ;  /* 0x0000004a034d7224 */ /* 0x000fe400078e024d */
[----:B------:R-:W-:Y:S07]  /*4e40*/  IMAD R75, R5, R70, R75 ;  /* 0x00000046054b7224 */ /* 0x000fee00078e024b */
.L_x_82:
[----:B-1----:R-:W-:Y:S01]  /*4e50*/  @!P1 ISETP.NE.AND P0, PT, R10, 0x1, PT ;  /* 0x000000010a00980c */ /* 0x002fe20003f05270 */
[----:B------:R-:W-:Y:S01]  /*4e60*/  @!P1 IMAD.HI.U32 R0, R77, R12, RZ ;  /* 0x0000000c4d009227 */ /* 0x000fe200078e00ff */
[----:B------:R-:W-:Y:S01]  /*4e70*/  @!P1 ISETP.NE.AND P2, PT, R9, 0x1, PT ;  /* 0x000000010900980c */ /* 0x000fe20003f45270 */
[----:B------:R-:W-:Y:S01]  /*4e80*/  ULOP3.LUT UP0, URZ, UR48, 0x1b0, URZ, 0xc0, !UPT ;  /* 0x000001b030ff7892 */ /* 0x000fe2000f80c0ff */
[----:B------:R-:W-:Y:S01]  /*4e90*/  R2UR UR42, R21 ;  /* 0x00000000152a72ca */ /* 0x000fe200000e0000 */
[----:B------:R-:W-:Y:S01]  /*4ea0*/  @!P1 IMAD.HI.U32 R3, R75, R11, RZ ;  /* 0x0000000b4b039227 */ /* 0x000fe200078e00ff */
[----:B------:R-:W-:Y:S02]  /*4eb0*/  @!P1 SHF.R.U32.HI R0, RZ, R13, R0 ;  /* 0x0000000dff009219 */ /* 0x000fe40000011600 */
[----:B------:R-:W-:Y:S01]  /*4ec0*/  R2UR UR41, R20 ;  /* 0x00000000142972ca */ /* 0x000fe200000e0000 */
[----:B------:R-:W-:Y:S01]  /*4ed0*/  VIADD R195, R195, 0x1 ;  /* 0x00000001c3c37836 */ /* 0x000fe20000000000 */
[----:B------:R-:W-:Y:S02]  /*4ee0*/  @!P1 SHF.R.U32.HI R2, RZ, R14, R3 ;  /* 0x0000000eff029219 */ /* 0x000fe40000011603 */
[----:B------:R-:W-:Y:S02]  /*4ef0*/  @!P1 SEL R3, R77, R0, !P2 ;  /* 0x000000004d039207 */ /* 0x000fe40005000000 */
[----:B------:R-:W-:Y:S02]  /*4f00*/  @!P1 SEL R2, R75, R2, !P0 ;  /* 0x000000024b029207 */ /* 0x000fe40004000000 */
[----:B------:R-:W-:Y:S01]  /*4f10*/  @P4 SHF.R.U32.HI R179, RZ, 0x10, R17 ;  /* 0x00000010ffb34819 */ /* 0x000fe20000011611 */
[----:B------:R-:W-:Y:S02]  /*4f20*/  USHF.L.U32 UR42, UR42, 0x7, URZ ;  /* 0x000000072a2a7899 */ /* 0x000fe400080006ff */
[----:B------:R-:W-:Y:S02]  /*4f30*/  @!P1 IMAD.IADD R0, R2, 0x1, -R3 ;  /* 0x0000000102009824 */ /* 0x000fe400078e0a03 */
[----:B------:R-:W-:Y:S01]  /*4f40*/  @!P1 IMAD.IADD R2, R3, 0x1, -R2 ;  /* 0x0000000103029824 */ /* 0x000fe200078e0a02 */
[----:B------:R-:W-:Y:S01]  /*4f50*/  USHF.L.U32 UR41, UR41, 0x7, URZ ;  /* 0x0000000729297899 */ /* 0x000fe200080006ff */
[----:B------:R-:W-:Y:S02]  /*4f60*/  @!P1 IMAD R77, R0, R9, R77 ;  /* 0x00000009004d9224 */ /* 0x000fe400078e024d */
[----:B------:R-:W-:Y:S01]  /*4f70*/  @!P1 IMAD R75, R2, R10, R75 ;  /* 0x0000000a024b9224 */ /* 0x000fe200078e024b */
[----:B------:R-:W-:Y:S08]  /*4f80*/  BRA.U !UP0, `(.L_x_83) ;  /* 0x0000000108407547 */ /* 0x000ff0000b800000 */
[----:B------:R-:W1:Y:S01]  /*4f90*/  LDCU.64 UR8, c[0x4][0x80] ;  /* 0x01001000ff0877ac */ /* 0x000e620008000a00 */
[----:B------:R-:W-:Y:S01]  /*4fa0*/  MOV R3, 0x0 ;  /* 0x0000000000037802 */ /* 0x000fe20000000f00 */
[----:B------:R-:W-:Y:S02]  /*4fb0*/  HFMA2 R12, -RZ, RZ, 0, 5.9604644775390625e-08 ;  /* 0x00000001ff0c7431 */ /* 0x000fe400000001ff */
[----:B------:R-:W-:Y:S02]  /*4fc0*/  IMAD.MOV.U32 R8, RZ, RZ, 0x70 ;  /* 0x00000070ff087424 */ /* 0x000fe400078e00ff */
[----:B------:R-:W-:Y:S01]  /*4fd0*/  IMAD.MOV.U32 R13, RZ, RZ, RZ ;  /* 0x000000ffff0d7224 */ /* 0x000fe200078e00ff */
[----:B------:R-:W2:Y:S01]  /*4fe0*/  LDCU.64 UR6, c[0x4][0x88] ;  /* 0x01001100ff0677ac */ /* 0x000ea20008000a00 */
[----:B------:R-:W3:Y:S01]  /*4ff0*/  LDC.64 R2, c[0x4][R3] ;  /* 0x0100000003027b82 */ /* 0x000ee20000000a00 */
[----:B------:R-:W4:Y:S01]  /*5000*/  LDCU.64 UR4, c[0x4][0x8] ;  /* 0x01000100ff0477ac */ /* 0x000f220008000a00 */
[----:B-1----:R-:W-:Y:S01]  /*5010*/  MOV R5, UR9 ;  /* 0x0000000900057c02 */ /* 0x002fe20008000f00 */
[----:B------:R-:W-:Y:S01]  /*5020*/  IMAD.U32 R4, RZ, RZ, UR8 ;  /* 0x00000008ff047e24 */ /* 0x000fe2000f8e00ff */
[----:B--2---:R-:W-:Y:S01]  /*5030*/  MOV R7, UR7 ;  /* 0x0000000700077c02 */ /* 0x004fe20008000f00 */
[----:B------:R-:W-:Y:S01]  /*5040*/  IMAD.U32 R6, RZ, RZ, UR6 ;  /* 0x00000006ff067e24 */ /* 0x000fe2000f8e00ff */
[----:B----4-:R-:W-:Y:S01]  /*5050*/  MOV R11, UR5 ;  /* 0x00000005000b7c02 */ /* 0x010fe20008000f00 */
[----:B------:R-:W-:Y:S02]  /*5060*/  IMAD.U32 R10, RZ, RZ, UR4 ;  /* 0x00000004ff0a7e24 */ /* 0x000fe4000f8e00ff */
[----:B------:R-:W-:Y:S07]  /*5070*/  LEPC R20, `(.L_x_83) ;  /* 0x000000001014794e */ /* 0x000fee0000000000 */
[----:B---3-5:R-:W-:Y:S05]  /*5080*/  CALL.ABS.NOINC R2 ;  /* 0x0000000002007343 */ /* 0x028fea0003c00000 */
.L_x_83:
[----:B------:R-:W-:Y:S01]  /*5090*/  LOP3.LUT P0, RZ, R192, 0x1b0, RZ, 0xc0, !PT ;  /* 0x000001b0c0ff7812 */ /* 0x000fe2000780c0ff */
[----:B------:R-:W-:Y:S11]  /*50a0*/  BSSY.RECONVERGENT B6, `(.L_x_84) ;  /* 0x0000013000067945 */ /* 0x000ff60003800200 */
[----:B------:R-:W-:Y:S01]  /*50b0*/  @!UPT UIADD3 URZ, UPT, UPT, URZ, URZ, URZ ;  /* 0x000000fffffff290 */ /* 0x000fe2000fffe0ff */
[----:B------:R-:W-:Y:S05]  /*50c0*/  @!P0 BRA `(.L_x_85) ;  /* 0x0000000000408947 */ /* 0x000fea0003800000 */
        /* <DEDUP_REMOVED lines=16> */
.L_x_85:
[----:B------:R-:W-:Y:S05]  /*51d0*/  BSYNC.RECONVERGENT B6 ;  /* 0x0000000000067941 */ /* 0x000fea0003800200 */
.L_x_84:
[----:B------:R-:W-:Y:S01]  /*51e0*/  ISETP.NE.U32.AND P4, PT, R166, RZ, PT ;  /* 0x000000ffa600720c */ /* 0x000fe20003f85070 */
[----:B------:R-:W-:Y:S01]  /*51f0*/  UISETP.NE.AND UP2, UPT, UR50, URZ, UPT ;  /* 0x000000ff3200728c */ /* 0x000fe2000bf45270 */
[----:B------:R-:W-:Y:S01]  /*5200*/  ISETP.NE.U32.AND P2, PT, RZ, UR38, PT ;  /* 0x00000026ff007c0c */ /* 0x000fe2000bf45070 */
[----:B------:R-:W-:Y:S01]  /*5210*/  UISETP.NE.U32.AND UP1, UPT, UR44, URZ, UPT ;  /* 0x000000ff2c00728c */ /* 0x000fe2000bf25070 */
[----:B------:R-:W-:Y:S01]  /*5220*/  ISETP.NE.AND.EX P4, PT, R167, RZ, PT, P4 ;  /* 0x000000ffa700720c */ /* 0x000fe20003f85340 */
[----:B------:R-:W-:Y:S01]  /*5230*/  UPLOP3.LUT UP0, UPT, UPT, UPT, UPT, 0x40, 0x4 ;  /* 0x000000000004789c */ /* 0x000fe20003f0e870 */
[----:B------:R-:W-:Y:S01]  /*5240*/  ISETP.NE.AND.EX P2, PT, RZ, UR39, PT, P2 ;  /* 0x00000027ff007c0c */ /* 0x000fe2000bf45320 */
[----:B------:R-:W-:Y:S01]  /*5250*/  UISETP.NE.AND.EX UP1, UPT, UR45, URZ, UPT, UP1 ;  /* 0x000000ff2d00728c */ /* 0x000fe2000bf25310 */
[----:B------:R-:W-:Y:S04]  /*5260*/  PLOP3.LUT P1, PT, PT, PT, UP2, 0x80, 0x8 ;  /* 0x000000000008781c */ /* 0x000fe80003f2f028 */
[----:B------:R-:W-:Y:S06]  /*5270*/  @UP2 UPLOP3.LUT UP0, UPT, UPT, UPT, UP1, 0x80, 0x8 ;  /* 0x000000000008289c */ /* 0x000fec0003f0f010 */
[----:B------:R-:W-:Y:S01]  /*5280*/  PLOP3.LUT P0, PT, PT, PT, UP0, 0x80, 0x8 ;  /* 0x000000000008781c */ /* 0x000fe20003f0f008 */
[----:B------:R-:W-:Y:S01]  /*5290*/  @!UPT UIADD3 URZ, UPT, UPT, URZ, URZ, URZ ;  /* 0x000000fffffff290 */ /* 0x000fe2000fffe0ff */
[----:B------:R-:W-:Y:S11]  /*52a0*/  BRA.U !UP1, `(.L_x_86) ;  /* 0x0000000109387547 */ /* 0x000ff6000b800000 */
[----:B------:R-:W-:Y:S01]  /*52b0*/  UISETP.NE.U32.AND UP0, UPT, UR38, URZ, UPT ;  /* 0x000000ff2600728c */ /* 0x000fe2000bf05070 */
[----:B------:R-:W-:Y:S02]  /*52c0*/  HFMA2 R0, -RZ, RZ, 0, 5.9604644775390625e-08 ;  /* 0x00000001ff007431 */ /* 0x000fe400000001ff */
[----:B------:R-:W-:Y:S01]  /*52d0*/  IMAD.MOV.U32 R171, RZ, RZ, 0x1 ;  /* 0x00000001ffab7424 */ /* 0x000fe200078e00ff */
[----:B------:R-:W-:Y:S06]  /*52e0*/  UISETP.NE.AND.EX UP0, UPT, UR39, URZ, UPT, UP0 ;  /* 0x000000ff2700728c */ /* 0x000fec000bf05300 */
[----:B------:R-:W-:Y:S05]  /*52f0*/  PLOP3.LUT P3, PT, PT, PT, UP0, 0x80, 0x8 ;  /* 0x000000000008781c */ /* 0x000fea0003f6f008 */
[----:B------:R-:W1:Y:S01]  /*5300*/  @UP0 LDCU.64 UR6, c[0x0][0x888] ;  /* 0x00011100ff0607ac */ /* 0x000e620008000a00 */
[----:B------:R-:W-:Y:S07]  /*5310*/  @UP0 UIMAD UR4, UR36, UR44, URZ ;  /* 0x0000002c240402a4 */ /* 0x000fee000f8e02ff */
[----:B------:R-:W-:Y:S01]  /*5320*/  @!P3 PRMT R171, R0, 0x7610, R171 ;  /* 0x0000761000abb816 */ /* 0x000fe200000000ab */
[----:B-1----:R-:W-:Y:S03]  /*5330*/  @UP0 UIMAD.WIDE UR6, UR4, 0x4, UR6 ;  /* 0x00000004040608a5 */ /* 0x002fe6000f8e0206 */
[----:B------:R-:W1:Y:S03]  /*5340*/  @!UP0 LDCU UR4, c[0x0][0x880] ;  /* 0x00011000ff0487ac */ /* 0x000e660008000800 */
[----:B------:R-:W-:Y:S01]  /*5350*/  IMAD.U32 R2, RZ, RZ, UR6 ;  /* 0x00000006ff027e24 */ /* 0x000fe2000f8e00ff */
[----:B------:R-:W-:Y:S05]  /*5360*/  MOV R3, UR7 ;  /* 0x0000000700037c02 */ /* 0x000fea0008000f00 */
[----:B-----5:R2:W5:Y:S02]  /*5370*/  @P3 LDG.E R81, desc[UR46][R2.64] ;  /* 0x0000002e02513981 */ /* 0x020564000c1e1900 */
[----:B-12---:R-:W-:Y:S02]  /*5380*/  @!P3 IMAD.U32 R81, RZ, RZ, UR4 ;  /* 0x00000004ff51be24 */ /* 0x006fe4000f8e00ff */
.L_x_86:
[----:B------:R-:W-:Y:S05]  /*5390*/  @!P4 BRA `(.L_x_87) ;  /* 0x000000000020c947 */ /* 0x000fea0003800000 */
[----:B------:R-:W-:Y:S04]  /*53a0*/  ISETP.NE.U32.AND P3, PT, R164, RZ, PT ;  /* 0x000000ffa400720c */ /* 0x000fe80003f65070 */
[----:B------:R-:W-:Y:S11]  /*53b0*/  ISETP.NE.AND.EX P3, PT, R165, RZ, PT, P3 ;  /* 0x000000ffa500720c */ /* 0x000ff60003f65330 */
[----:B------:R-:W-:Y:S02]  /*53c0*/  @!UPT UIADD3 URZ, UPT, UPT, URZ, URZ, URZ ;  /* 0x000000fffffff290 */ /* 0x000fe4000fffe0ff */
[----:B------:R-:W1:Y:S01]  /*53d0*/  @P3 LDC.64 R2, c[0x0][0x8a8] ;  /* 0x00022a00ff023b82 */ /* 0x000e620000000a00 */
[----:B------:R-:W-:Y:S04]  /*53e0*/  @P3 IMAD R0, R166, UR36, RZ ;  /* 0x00000024a6003c24 */ /* 0x000fe8000f8e02ff */
[----:B-1----:R-:W-:Y:S05]  /*53f0*/  @P3 IMAD.WIDE R2, R0, 0x4, R2 ;  /* 0x0000000400023825 */ /* 0x002fea00078e0202 */
[----:B-----5:R1:W5:Y:S02]  /*5400*/  @P3 LDG.E R78, desc[UR46][R2.64] ;  /* 0x0000002e024e3981 */ /* 0x020364000c1e1900 */
[----:B-1----:R-:W2:Y:S02]  /*5410*/  @!P3 LDC R78, c[0x0][0x8a0] ;  /* 0x00022800ff4ebb82 */ /* 0x002ea40000000800 */
.L_x_87:
[----:B-----5:R-:W-:Y:S01]  /*5420*/  FSETP.NEU.AND P4, PT, R81, RZ, PT ;  /* 0x000000ff5100720b */ /* 0x020fe20003f8d000 */
[----:B------:R-:W-:Y:S01]  /*5430*/  BSSY B1, `(.L_x_88) ;  /* 0x0000047000017945 */ /* 0x000fe20003800000 */
[----:B------:R-:W-:Y:S01]  /*5440*/  SEL R5, RZ, 0xffffffff, P2 ;  /* 0xffffffffff057807 */ /* 0x000fe20001000000 */
[----:B------:R-:W-:Y:S01]  /*5450*/  IMAD.MOV.U32 R208, RZ, RZ, 0x1 ;  /* 0x00000001ffd07424 */ /* 0x000fe200078e00ff */
[----:B------:R-:W-:Y:S01]  /*5460*/  LOP3.LUT P3, RZ, R171, 0xff, RZ, 0xc0, !PT ;  /* 0x000000ffabff7812 */ /* 0x000fe2000786c0ff */
[C---:B------:R-:W-:Y:S01]  /*5470*/  IMAD R80, R76.reuse, 0x80, R79 ;  /* 0x000000804c507824 */ /* 0x040fe200078e024f */
[----:B------:R-:W-:Y:S02]  /*5480*/  @P1 SEL R0, RZ, 0xffffffff, P4 ;  /* 0xffffffffff001807 */ /* 0x000fe40002000000 */
[----:B------:R-:W-:Y:S02]  /*5490*/  CS2R R162, SRZ ;  /* 0x0000000000a27805 */ /* 0x000fe4000001ff00 */
[----:B------:R-:W-:Y:S02]  /*54a0*/  LEA R3, R181, UR49, 0x3 ;  /* 0x00000031b5037c11 */ /* 0x000fe4000f8e18ff */
[----:B------:R-:W-:Y:S02]  /*54b0*/  CS2R R160, SRZ ;  /* 0x0000000000a07805 */ /* 0x000fe4000001ff00 */
[----:B------:R-:W-:Y:S02]  /*54c0*/  @P0 SEL R0, R5, R0, !P3 ;  /* 0x0000000005000207 */ /* 0x000fe40005800000 */
[----:B------:R-:W-:Y:S02]  /*54d0*/  CS2R R158, SRZ ;  /* 0x00000000009e7805 */ /* 0x000fe4000001ff00 */
[----:B------:R-:W-:Y:S02]  /*54e0*/  LEA R207, R76, UR49, 0x3 ;  /* 0x000000314ccf7c11 */ /* 0x000fe4000f8e18ff */
[----:B------:R-:W-:Y:S02]  /*54f0*/  CS2R R156, SRZ ;  /* 0x00000000009c7805 */ /* 0x000fe4000001ff00 */
[----:B------:R-:W-:Y:S02]  /*5500*/  @P1 LOP3.LUT R0, R0, 0x1, RZ, 0xc0, !PT ;  /* 0x0000000100001812 */ /* 0x000fe400078ec0ff */
[----:B------:R-:W-:Y:S02]  /*5510*/  CS2R R154, SRZ ;  /* 0x00000000009a7805 */ /* 0x000fe4000001ff00 */
[----:B------:R-:W-:Y:S02]  /*5520*/  SHF.L.U32 R2, R183, 0x1f, RZ ;  /* 0x0000001fb7027819 */ /* 0x000fe400000006ff */
[----:B------:R-:W-:Y:S02]  /*5530*/  CS2R R152, SRZ ;  /* 0x0000000000987805 */ /* 0x000fe4000001ff00 */
[----:B------:R-:W-:Y:S02]  /*5540*/  ISETP.NE.U32.OR P6, PT, R0, 0x1, !P1 ;  /* 0x000000010000780c */ /* 0x000fe40004fc5470 */
[----:B------:R-:W-:Y:S02]  /*5550*/  CS2R R150, SRZ ;  /* 0x0000000000967805 */ /* 0x000fe4000001ff00 */
[----:B------:R-:W-:Y:S02]  /*5560*/  PLOP3.LUT P2, PT, PT, PT, UP1, 0x80, 0x8 ;  /* 0x000000000008781c */ /* 0x000fe40003f4f018 */
[----:B------:R-:W-:Y:S02]  /*5570*/  CS2R R148, SRZ ;  /* 0x0000000000947805 */ /* 0x000fe4000001ff00 */
[----:B------:R-:W-:Y:S02]  /*5580*/  SEL R0, RZ, 0xffffffff, P4 ;  /* 0xffffffffff007807 */ /* 0x000fe40002000000 */
[----:B------:R-:W-:Y:S03]  /*5590*/  P2R R184, PR, RZ, 0x40 ;  /* 0x00000040ffb87803 */ /* 0x000fe60000000000 */
[----:B------:R-:W-:Y:S04]  /*55a0*/  @P6 SHF.L.U32 R4, R180, 0x1f, RZ ;  /* 0x0000001fb4046819 */ /* 0x000fe800000006ff */
[----:B------:R-:W-:Y:S01]  /*55b0*/  @P2 SEL R0, R5, R0, !P3 ;  /* 0x0000000005002207 */ /* 0x000fe20005800000 */
[----:B------:R-:W1:Y:S03]  /*55c0*/  @P6 SYNCS.PHASECHK.TRANS64.TRYWAIT P1, [R3+URZ+0x60], R4 ;  /* 0x00006004030065a7 */ /* 0x000e6600080211ff */
[----:B------:R-:W-:Y:S04]  /*55d0*/  LOP3.LUT R0, R0, 0x1, RZ, 0xc0, !PT ;  /* 0x0000000100007812 */ /* 0x000fe800078ec0ff */
[----:B------:R-:W-:Y:S04]  /*55e0*/  ISETP.NE.U32.AND P5, PT, R0, 0x1, PT ;  /* 0x000000010000780c */ /* 0x000fe80003fa5070 */
[----:B------:R-:W-:Y:S01]  /*55f0*/  P2R R209, PR, RZ, 0x20 ;  /* 0x00000020ffd17803 */ /* 0x000fe20000000000 */
[----:B------:R3:W4:Y:S01]  /*5600*/  SYNCS.PHASECHK.TRANS64.TRYWAIT P0, [R207+URZ+0xb0], R2 ;  /* 0x0000b002cf0075a7 */ /* 0x00072200080011ff */
[----:B-1----:R-:W-:Y:S01]  /*5610*/  @P6 SEL R208, RZ, 0x1, !P1 ;  /* 0x00000001ffd06807 */ /* 0x002fe20004800000 */
[----:B---3--:R-:W-:Y:S06]  /*5620*/  @!P6 BRA `(.L_x_89) ;  /* 0x00000000009ce947 */ /* 0x008fec0003800000 */
[----:B------:R-:W-:Y:S01]  /*5630*/  @P5 IMAD R6, R181, 0x2000, R190 ;  /* 0x00002000b5065824 */ /* 0x000fe200078e02be */
[----:B------:R-:W-:Y:S01]  /*5640*/  ISETP.NE.AND P1, PT, R208, RZ, PT ;  /* 0x000000ffd000720c */ /* 0x000fe20003f25270 */
[----:B------:R-:W-:Y:S01]  /*5650*/  BSSY B0, `(.L_x_90) ;  /* 0x0000010000007945 */ /* 0x000fe20003800000 */
[----:B------:R-:W-:Y:S01]  /*5660*/  CS2R R150, SRZ ;  /* 0x0000000000967805 */ /* 0x000fe2000001ff00 */
[--C-:B------:R-:W-:Y:S01]  /*5670*/  @P5 IMAD R7, R191, -0x10, R6.reuse ;  /* 0xfffffff0bf075824 */ /* 0x100fe200078e0206 */
[----:B------:R-:W-:Y:S01]  /*5680*/  CS2R R148, SRZ ;  /* 0x0000000000947805 */ /* 0x000fe2000001ff00 */
[----:B------:R-:W-:Y:S01]  /*5690*/  @P5 IMAD R5, R189, -0x10, R6 ;  /* 0xfffffff0bd055824 */ /* 0x000fe200078e0206 */
[----:B------:R-:W-:Y:S01]  /*56a0*/  CS2R R158, SRZ ;  /* 0x00000000009e7805 */ /* 0x000fe2000001ff00 */
[----:B------:R-:W-:Y:S01]  /*56b0*/  @P5 IMAD R4, R188, 0x10, R7 ;  /* 0x00000010bc045824 */ /* 0x000fe200078e0207 */
[----:B------:R-:W-:Y:S02]  /*56c0*/  CS2R R156, SRZ ;  /* 0x00000000009c7805 */ /* 0x000fe4000001ff00 */
[----:B------:R-:W-:Y:S02]  /*56d0*/  CS2R R154, SRZ ;  /* 0x00000000009a7805 */ /* 0x000fe4000001ff00 */
[----:B------:R-:W-:Y:S02]  /*56e0*/  CS2R R152, SRZ ;  /* 0x0000000000987805 */ /* 0x000fe4000001ff00 */
[----:B------:R-:W-:Y:S02]  /*56f0*/  CS2R R162, SRZ ;  /* 0x0000000000a27805 */ /* 0x000fe4000001ff00 */
[----:B------:R-:W-:Y:S01]  /*5700*/  CS2R R160, SRZ ;  /* 0x0000000000a07805 */ /* 0x000fe2000001ff00 */
[----:B------:R-:W-:Y:S06]  /*5710*/  @P1 BRA `(.L_x_91) ;  /* 0x00000000000c1947 */ /* 0x000fec0003800000 */
[----:B------:R-:W-:Y:S04]  /*5720*/  SHF.L.U32 R0, R180, 0x1f, RZ ;  /* 0x0000001fb4007819 */ /* 0x000fe800000006ff */
[----:B------:R-:W1:Y:S02]  /*5730*/  SYNCS.PHASECHK.TRANS64.TRYWAIT P1, [R3+URZ+0x60], R0 ;  /* 0x00006000030075a7 */ /* 0x000e6400080211ff */
[----:B-1----:R-:W-:Y:S05]  /*5740*/  @!P1 BRA `(.L_x_92) ;  /* 0x0000003400509947 */ /* 0x002fea0003800000 */
.L_x_91:
[----:B------:R-:W-:Y:S05]  /*5750*/  BSYNC B0 ;  /* 0x0000000000007941 */ /* 0x000fea0003800000 */
.L_x_90:
[----:B------:R-:W-:Y:S01]  /*5760*/  ISETP.NE.AND P1, PT, R209, RZ, PT ;  /* 0x000000ffd100720c */ /* 0x000fe20003f25270 */
[----:B-1----:R-:W-:Y:S02]  /*5770*/  VIADD R3, R3, 0x70 ;  /* 0x0000007003037836 */ /* 0x002fe40000000000 */
[----:B------:R-:W-:Y:S02]  /*5780*/  IMAD.U32 R0, RZ, RZ, UR37 ;  /* 0x00000025ff007e24 */ /* 0x000fe4000f8e00ff */
[----:B------:R-:W-:Y:S03]  /*5790*/  VIADD R181, R181, 0x1 ;  /* 0x00000001b5b57836 */ /* 0x000fe60000000000 */
[----:B------:R-:W-:Y:S05]  /*57a0*/  PRMT R0, R0, 0x654, R3 ;  /* 0x0000065400007816 */ /* 0x000fea0000000003 */
[----:B------:R1:W3:Y:S04]  /*57b0*/  @P1 LDS.128 R148, [R6] ;  /* 0x0000000006941984 */ /* 0x0002e80000000c00 */
[----:B------:R1:W1:Y:S04]  /*57c0*/  @P1 LDS.128 R156, [R5+0x20] ;  /* 0x00002000059c1984 */ /* 0x0002680000000c00 */
[----:B------:R1:W1:Y:S04]  /*57d0*/  @P1 LDS.128 R152, [R7+0x10] ;  /* 0x0000100007981984 */ /* 0x0002680000000c00 */
[----:B------:R1:W1:Y:S01]  /*57e0*/  @P1 LDS.128 R160, [R4+0x10] ;  /* 0x0000100004a01984 */ /* 0x0002620000000c00 */
[C---:B------:R-:W-:Y:S01]  /*57f0*/  ISETP.NE.AND P1, PT, R181.reuse, 0x2, PT ;  /* 0x00000002b500780c */ /* 0x040fe20003f25270 */
[----:B------:R-:W-:Y:S01]  /*5800*/  @!PT LDS RZ, [RZ] ;  /* 0x00000000fffff984 */ /* 0x000fe20000000800 */
[----:B------:R-:W-:Y:S01]  /*5810*/  @!PT LDS RZ, [RZ] ;  /* 0x00000000fffff984 */ /* 0x000fe20000000800 */
[----:B------:R-:W-:Y:S01]  /*5820*/  @!PT LDS RZ, [RZ] ;  /* 0x00000000fffff984 */ /* 0x000fe20000000800 */
[----:B------:R-:W-:Y:S01]  /*5830*/  @!PT LDS RZ, [RZ] ;  /* 0x00000000fffff984 */ /* 0x000fe20000000800 */
[----:B------:R5:W-:Y:S06]  /*5840*/  MEMBAR.ALL.CTA ;  /* 0x0000000000007992 */ /* 0x000bec0000008000 */
[----:B-----5:R-:W5:Y:S01]  /*5850*/  FENCE.VIEW.ASYNC.S ;  /* 0x00000000000073c6 */ /* 0x020f620000000000 */
[----:B------:R-:W-:Y:S02]  /*5860*/  SEL R3, RZ, 0x1, P1 ;  /* 0x00000001ff037807 */ /* 0x000fe40000800000 */
[----:B------:R-:W-:Y:S02]  /*5870*/  SEL R181, R181, RZ, P1 ;  /* 0x000000ffb5b57207 */ /* 0x000fe40000800000 */
[----:B------:R-:W-:Y:S01]  /*5880*/  LOP3.LUT R180, R180, R3, RZ, 0x3c, !PT ;  /* 0x00000003b4b47212 */ /* 0x000fe200078e3cff */
[----:B-----5:R1:W-:Y:S06]  /*5890*/  SYNCS.ARRIVE.TRANS64.RED.A1T0 RZ, [R0+URZ], RZ ;  /* 0x000000ff00ff79a7 */ /* 0x0203ec00081004ff */
.L_x_89:
[----:B------:R-:W-:Y:S05]  /*58a0*/  BSYNC B1 ;  /* 0x0000000000017941 */ /* 0x000fea0003800000 */
.L_x_88:
[----:B-1----:R-:W-:Y:S04]  /*58b0*/  SHF.R.U32.HI R0, RZ, 0x15, R80 ;  /* 0x00000015ff007819 */ /* 0x002fe80000011650 */
[----:B------:R-:W-:Y:S01]  /*58c0*/  LOP3.LUT P1, RZ, R0, 0x3, R173, 0x48, !PT ;  /* 0x0000000300ff7812 */ /* 0x000fe200078248ad */
[----:B------:R-:W-:Y:S01]  /*58d0*/  @!UPT UIADD3 URZ, UPT, UPT, URZ, URZ, URZ ;  /* 0x000000fffffff290 */ /* 0x000fe2000fffe0ff */
[----:B----4-:R-:W-:Y:S11]  /*58e0*/  @P0 BRA `(.L_x_93) ;  /* 0x0000000000080947 */ /* 0x010ff60003800000 */
[----:B------:R-:W1:Y:S02]  /*58f0*/  SYNCS.PHASECHK.TRANS64.TRYWAIT P0, [R207+URZ+0xb0], R2 ;  /* 0x0000b002cf0075a7 */ /* 0x000e6400080011ff */
[----:B-1----:R-:W-:Y:S05]  /*5900*/  @!P0 BRA `(.L_x_94) ;  /* 0x0000003000f48947 */ /* 0x002fea0003800000 */
.L_x_93:
[----:B------:R-:W-:Y:S04]  /*5910*/  BSSY.RECONVERGENT B6, `(.L_x_95) ;  /* 0x0000012000067945 */ /* 0x000fe80003800200 */
[----:B------:R-:W-:Y:S05]  /*5920*/  @!P1 BRA `(.L_x_96) ;  /* 0x0000000000409947 */ /* 0x000fea0003800000 */
[----:B------:R-:W4:Y:S01]  /*5930*/  LDCU.64 UR8, c[0x4][0x70] ;  /* 0x01000e00ff0877ac */ /* 0x000f220008000a00 */
[----:B------:R-:W-:Y:S01]  /*5940*/  MOV R3, 0x0 ;  /* 0x0000000000037802 */ /* 0x000fe20000000f00 */
[----:B------:R-:W-:Y:S02]  /*5950*/  HFMA2 R12, -RZ, RZ, 0, 5.9604644775390625e-08 ;  /* 0x00000001ff0c7431 */ /* 0x000fe400000001ff */
[----:B------:R-:W-:Y:S02]  /*5960*/  IMAD.MOV.U32 R8, RZ, RZ, 0x192 ;  /* 0x00000192ff087424 */ /* 0x000fe400078e00ff */
[----:B------:R-:W-:Y:S01]  /*5970*/  IMAD.MOV.U32 R13, RZ, RZ, RZ ;  /* 0x000000ffff0d7224 */ /* 0x000fe200078e00ff */
[----:B------:R-:W5:Y:S01]  /*5980*/  LDCU.64 UR6, c[0x4][0x78] ;  /* 0x01000f00ff0677ac */ /* 0x000f620008000a00 */
[----:B-1----:R-:W1:Y:S01]  /*5990*/  LDC.64 R2, c[0x4][R3] ;  /* 0x0100000003027b82 */ /* 0x002e620000000a00 */
[----:B------:R-:W2:Y:S01]  /*59a0*/  LDCU.64 UR4, c[0x4][0x10] ;  /* 0x01000200ff0477ac */ /* 0x000ea20008000a00 */
[----:B----4-:R-:W-:Y:S01]  /*59b0*/  MOV R5, UR9 ;  /* 0x0000000900057c02 */ /* 0x010fe20008000f00 */
[----:B------:R-:W-:Y:S01]  /*59c0*/  IMAD.U32 R4, RZ, RZ, UR8 ;  /* 0x00000008ff047e24 */ /* 0x000fe2000f8e00ff */
[----:B-----5:R-:W-:Y:S01]  /*59d0*/  MOV R7, UR7 ;  /* 0x0000000700077c02 */ /* 0x020fe20008000f00 */
[----:B------:R-:W-:Y:S01]  /*59e0*/  IMAD.U32 R6, RZ, RZ, UR6 ;  /* 0x00000006ff067e24 */ /* 0x000fe2000f8e00ff */
[----:B--2---:R-:W-:Y:S01]  /*59f0*/  MOV R11, UR5 ;  /* 0x00000005000b7c02 */ /* 0x004fe20008000f00 */
[----:B------:R-:W-:Y:S02]  /*5a00*/  IMAD.U32 R10, RZ, RZ, UR4 ;  /* 0x00000004ff0a7e24 */ /* 0x000fe4000f8e00ff */
[----:B------:R-:W-:Y:S07]  /*5a10*/  LEPC R20, `(.L_x_96) ;  /* 0x000000001014794e */ /* 0x000fee0000000000 */
[----:B-1-3--:R-:W-:Y:S05]  /*5a20*/  CALL.ABS.NOINC R2 ;  /* 0x0000000002007343 */ /* 0x00afea0003c00000 */
.L_x_96:
[----:B------:R-:W-:Y:S05]  /*5a30*/  BSYNC.RECONVERGENT B6 ;  /* 0x0000000000067941 */ /* 0x000fea0003800200 */
.L_x_95:
[-C--:B---3--:R-:W-:Y:S01]  /*5a40*/  F2FP.F16.E4M3.UNPACK_B R83, R148.reuse ;  /* 0x00000094ff53723e */ /* 0x088fe200020006ff */
[----:B------:R-:W-:Y:S05]  /*5a50*/  WARPSYNC.ALL ;  /* 0x0000000000007948 */ /* 0x000fea0003800000 */
[----:B------:R-:W-:Y:S01]  /*5a60*/  R2UR UR4, R80 ;  /* 0x00000000500472ca */ /* 0x000fe200000e0000 */
[--C-:B------:R-:W-:Y:S01]  /*5a70*/  HADD2.F32 R82, -RZ, R83.reuse.H0_H0 ;  /* 0x20000053ff527230 */ /* 0x100fe20000004100 */
[----:B------:R-:W-:Y:S01]  /*5a80*/  F2FP.F16.E4M3.UNPACK_B R85, R148.H1 ;  /* 0x00000094ff55723e */ /* 0x000fe200030006ff */
[----:B------:R-:W-:Y:S01]  /*5a90*/  HADD2.F32 R83, -RZ, R83.H1_H1 ;  /* 0x30000053ff537230 */ /* 0x000fe20000004100 */
[-C--:B------:R-:W-:Y:S01]  /*5aa0*/  F2FP.F16.E4M3.UNPACK_B R87, R149.reuse ;  /* 0x00000095ff57723e */ /* 0x080fe200020006ff */
[----:B------:R-:W-:Y:S01]  /*5ab0*/  BSSY.RECONVERGENT B0, `(.L_x_97) ;  /* 0x000011d000007945 */ /* 0x000fe20003800200 */
[----:B------:R-:W-:Y:S01]  /*5ac0*/  F2FP.F16.E4M3.UNPACK_B R89, R149.H1 ;  /* 0x00000095ff59723e */ /* 0x000fe200030006ff */
[----:B------:R-:W-:Y:S01]  /*5ad0*/  HADD2.F32 R84, -RZ, R85.H0_H0 ;  /* 0x20000055ff547230 */ /* 0x000fe20000004100 */
[-C--:B------:R-:W-:Y:S01]  /*5ae0*/  F2FP.F16.E4M3.UNPACK_B R91, R150.reuse ;  /* 0x00000096ff5b723e */ /* 0x080fe200020006ff */
[----:B------:R-:W-:Y:S01]  /*5af0*/  HADD2.F32 R88, -RZ, R87.H1_H1 ;  /* 0x30000057ff587230 */ /* 0x000fe20000004100 */
[----:B------:R-:W-:Y:S01]  /*5b00*/  F2FP.F16.E4M3.UNPACK_B R93, R150.H1 ;  /* 0x00000096ff5d723e */ /* 0x000fe200030006ff */
[----:B------:R-:W-:Y:S01]  /*5b10*/  HADD2.F32 R86, -RZ, R85.H1_H1 ;  /* 0x30000055ff567230 */ /* 0x000fe20000004100 */
[-C--:B------:R-:W-:Y:S01]  /*5b20*/  F2FP.F16.E4M3.UNPACK_B R95, R151.reuse ;  /* 0x00000097ff5f723e */ /* 0x080fe200020006ff */
[----:B------:R-:W2:Y:S01]  /*5b30*/  LDTM.x64 R4, tmem[UR4] ;  /* 0x00000004000479ee */ /* 0x000ea20008340000 */
[----:B------:R-:W-:Y:S01]  /*5b40*/  F2FP.F16.E4M3.UNPACK_B R97, R151.H1 ;  /* 0x00000097ff61723e */ /* 0x000fe200030006ff */
[----:B------:R-:W-:Y:S01]  /*5b50*/  HADD2.F32 R85, -RZ, R87.H0_H0 ;  /* 0x20000057ff557230 */ /* 0x000fe20000004100 */
[-C--:B------:R-:W-:Y:S01]  /*5b60*/  F2FP.F16.E4M3.UNPACK_B R99, R152.reuse ;  /* 0x00000098ff63723e */ /* 0x080fe200020006ff */
[----:B------:R-:W-:Y:S01]  /*5b70*/  HADD2.F32 R87, -RZ, R89.H0_H0 ;  /* 0x20000059ff577230 */ /* 0x000fe20000004100 */
[----:B------:R-:W-:Y:S01]  /*5b80*/  F2FP.F16.E4M3.UNPACK_B R101, R152.H1 ;  /* 0x00000098ff65723e */ /* 0x000fe200030006ff */
[----:B------:R-:W-:Y:S01]  /*5b90*/  HADD2.F32 R92, -RZ, R91.H1_H1 ;  /* 0x3000005bff5c7230 */ /* 0x000fe20000004100 */
[----:B------:R-:W-:Y:S01]  /*5ba0*/  ISETP.NE.AND P6, PT, R184, RZ, PT ;  /* 0x000000ffb800720c */ /* 0x000fe20003fc5270 */
[----:B------:R-:W-:Y:S01]  /*5bb0*/  HADD2.F32 R96, -RZ, R95.H1_H1 ;  /* 0x3000005fff607230 */ /* 0x000fe20000004100 */
[----:B------:R-:W-:Y:S01]  /*5bc0*/  SHF.L.U32 R211, R176, 0x4, RZ ;  /* 0x00000004b0d37819 */ /* 0x000fe200000006ff */
[----:B------:R-:W-:Y:S01]  /*5bd0*/  HADD2.F32 R100, -RZ, R99.H1_H1 ;  /* 0x30000063ff647230 */ /* 0x000fe20000004100 */
[----:B------:R-:W-:Y:S01]  /*5be0*/  SHF.L.U32 R219, R175, 0x4, RZ ;  /* 0x00000004afdb7819 */ /* 0x000fe200000006ff */
[----:B------:R-:W-:Y:S01]  /*5bf0*/  HADD2.F32 R90, -RZ, R89.H1_H1 ;  /* 0x30000059ff5a7230 */ /* 0x000fe20000004100 */
[C---:B------:R-:W-:Y:S01]  /*5c00*/  IADD3 R204, PT, PT, R190.reuse, R211, RZ ;  /* 0x000000d3becc7210 */ /* 0x040fe20007ffe0ff */
[----:B------:R-:W-:Y:S01]  /*5c10*/  HADD2.F32 R89, -RZ, R91.H0_H0 ;  /* 0x2000005bff597230 */ /* 0x000fe20000004100 */
[----:B------:R-:W-:Y:S01]  /*5c20*/  IADD3 R206, PT, PT, R190, R219, RZ ;  /* 0x000000dbbece7210 */ /* 0x000fe20007ffe0ff */
[--C-:B------:R-:W-:Y:S01]  /*5c30*/  HADD2.F32 R91, -RZ, R93.reuse.H0_H0 ;  /* 0x2000005dff5b7230 */ /* 0x100fe20000004100 */
[----:B------:R-:W-:Y:S01]  /*5c40*/  SHF.L.U32 R217, R188, 0x4, RZ ;  /* 0x00000004bcd97819 */ /* 0x000fe200000006ff */
[----:B------:R-:W-:Y:S01]  /*5c50*/  HADD2.F32 R94, -RZ, R93.H1_H1 ;  /* 0x3000005dff5e7230 */ /* 0x000fe20000004100 */
[-C--:B------:R-:W-:Y:S01]  /*5c60*/  F2FP.F16.E4M3.UNPACK_B R103, R153.reuse ;  /* 0x00000099ff67723e */ /* 0x080fe200020006ff */
[----:B------:R-:W-:Y:S01]  /*5c70*/  HADD2.F32 R93, -RZ, R95.H0_H0 ;  /* 0x2000005fff5d7230 */ /* 0x000fe20000004100 */
[----:B------:R-:W-:Y:S01]  /*5c80*/  IADD3 R205, PT, PT, R217, R204, RZ ;  /* 0x000000ccd9cd7210 */ /* 0x000fe20007ffe0ff */
[----:B------:R-:W-:Y:S01]  /*5c90*/  HADD2.F32 R95, -RZ, R97.H0_H0 ;  /* 0x20000061ff5f7230 */ /* 0x000fe20000004100 */
[----:B------:R-:W-:Y:S01]  /*5ca0*/  F2FP.F16.E4M3.UNPACK_B R105, R153.H1 ;  /* 0x00000099ff69723e */ /* 0x000fe200030006ff */
[C---:B--2---:R-:W-:Y:S01]  /*5cb0*/  FMUL R0, R78.reuse, R4 ;  /* 0x000000044e007220 */ /* 0x044fe20000400000 */
[C---:B-1----:R-:W-:Y:S01]  /*5cc0*/  FMUL R2, R78.reuse, R5 ;  /* 0x000000054e027220 */ /* 0x042fe20000400000 */
[C---:B------:R-:W-:Y:S01]  /*5cd0*/  FMUL R4, R78.reuse, R8 ;  /* 0x000000084e047220 */ /* 0x040fe20000400000 */
[C---:B------:R-:W-:Y:S01]  /*5ce0*/  FMUL R5, R78.reuse, R9 ;  /* 0x000000094e057220 */ /* 0x040fe20000400000 */
[C---:B------:R-:W-:Y:S01]  /*5cf0*/  FFMA R0, R81.reuse, R82, R0 ;  /* 0x0000005251007223 */ /* 0x040fe20000000000 */
[C---:B------:R-:W-:Y:S01]  /*5d00*/  FFMA R2, R81.reuse, R83, R2 ;  /* 0x0000005351027223 */ /* 0x040fe20000000002 */
[C---:B------:R-:W-:Y:S01]  /*5d10*/  FMUL R8, R78.reuse, R12 ;  /* 0x0000000c4e087220 */ /* 0x040fe20000400000 */
[C---:B------:R-:W-:Y:S01]  /*5d20*/  FMUL R9, R78.reuse, R13 ;  /* 0x0000000d4e097220 */ /* 0x040fe20000400000 */
[C---:B------:R-:W-:Y:S01]  /*5d30*/  FMUL R12, R78.reuse, R16 ;  /* 0x000000104e0c7220 */ /* 0x040fe20000400000 */
[C---:B------:R-:W-:Y:S01]  /*5d40*/  FMUL R13, R78.reuse, R17 ;  /* 0x000000114e0d7220 */ /* 0x040fe20000400000 */
[C---:B------:R-:W-:Y:S01]  /*5d50*/  FMUL R16, R78.reuse, R20 ;  /* 0x000000144e107220 */ /* 0x040fe20000400000 */
[C---:B------:R-:W-:Y:S01]  /*5d60*/  FMUL R17, R78.reuse, R21 ;  /* 0x000000154e117220 */ /* 0x040fe20000400000 */
[----:B------:R-:W-:Y:S02]  /*5d70*/  HADD2.F32 R104, -RZ, R103.H1_H1 ;  /* 0x30000067ff687230 */ /* 0x000fe40000004100 */
[C---:B------:R-:W-:Y:S01]  /*5d80*/  FMUL R20, R78.reuse, R24 ;  /* 0x000000184e147220 */ /* 0x040fe20000400000 */
[C---:B------:R-:W-:Y:S01]  /*5d90*/  FMUL R21, R78.reuse, R25 ;  /* 0x000000194e157220 */ /* 0x040fe20000400000 */
[C---:B------:R-:W-:Y:S01]  /*5da0*/  FMUL R24, R78.reuse, R28 ;  /* 0x0000001c4e187220 */ /* 0x040fe20000400000 */
[C---:B------:R-:W-:Y:S01]  /*5db0*/  FMUL R25, R78.reuse, R29 ;  /* 0x0000001d4e197220 */ /* 0x040fe20000400000 */
[C---:B------:R-:W-:Y:S01]  /*5dc0*/  FMUL R28, R78.reuse, R32 ;  /* 0x000000204e1c7220 */ /* 0x040fe20000400000 */
[C---:B------:R-:W-:Y:S01]  /*5dd0*/  FMUL R29, R78.reuse, R33 ;  /* 0x000000214e1d7220 */ /* 0x040fe20000400000 */
[C---:B------:R-:W-:Y:S01]  /*5de0*/  FMUL R32, R78.reuse, R36 ;  /* 0x000000244e207220 */ /* 0x040fe20000400000 */
[----:B------:R-:W-:Y:S01]  /*5df0*/  F2FP.F16.E4M3.UNPACK_B R107, R154 ;  /* 0x0000009aff6b723e */ /* 0x000fe200020006ff */
[C---:B------:R-:W-:Y:S01]  /*5e00*/  FMUL R33, R78.reuse, R37 ;  /* 0x000000254e217220 */ /* 0x040fe20000400000 */
[C---:B------:R-:W-:Y:S01]  /*5e10*/  FMUL R36, R78.reuse, R40 ;  /* 0x000000284e247220 */ /* 0x040fe20000400000 */
[----:B------:R-:W-:Y:S01]  /*5e20*/  F2FP.F16.E4M3.UNPACK_B R109, R154.H1 ;  /* 0x0000009aff6d723e */ /* 0x000fe200030006ff */
[C---:B------:R-:W-:Y:S01]  /*5e30*/  FMUL R37, R78.reuse, R41 ;  /* 0x000000294e257220 */ /* 0x040fe20000400000 */
[----:B------:R-:W-:Y:S02]  /*5e40*/  HADD2.F32 R108, -RZ, R107.H1_H1 ;  /* 0x3000006bff6c7230 */ /* 0x000fe40000004100 */
        /* <DEDUP_REMOVED lines=26> */
[C---:B------:R-:W-:Y:S01]  /*5ff0*/  FFMA R3, R81.reuse, R84, R3 ;  /* 0x0000005451037223 */ /* 0x040fe20000000003 */
[C---:B------:R-:W-:Y:S01]  /*6000*/  FFMA R7, R81.reuse, R86, R7 ;  /* 0x0000005651077223 */ /* 0x040fe20000000007 */
[----:B------:R-:W-:Y:S01]  /*6010*/  F2FP.F16.E4M3.UNPACK_B R127, R159 ;  /* 0x0000009fff7f723e */ /* 0x000fe200020006ff */
[C---:B------:R-:W-:Y:S01]  /*6020*/  FFMA R4, R81.reuse, R85, R4 ;  /* 0x0000005551047223 */ /* 0x040fe20000000004 */
[C---:B------:R-:W-:Y:S01]  /*6030*/  FFMA R5, R81.reuse, R88, R5 ;  /* 0x0000005851057223 */ /* 0x040fe20000000005 */
[----:B------:R-:W-:Y:S01]  /*6040*/  F2FP.F16.E4M3.UNPACK_B R129, R159.H1 ;  /* 0x0000009fff81723e */ /* 0x000fe200030006ff */
[----:B------:R-:W-:Y:S01]  /*6050*/  FFMA R6, R81, R87, R6 ;  /* 0x0000005751067223 */ /* 0x000fe20000000006 */
[----:B------:R-:W-:Y:S01]  /*6060*/  F2FP.SATFINITE.E4M3.F32.PACK_AB_MERGE_C R185, R7, R3, RZ ;  /* 0x0000000307b9723e */ /* 0x000fe200048070ff */
[----:B------:R-:W-:Y:S02]  /*6070*/  HADD2.F32 R124, -RZ, R123.H1_H1 ;  /* 0x3000007bff7c7230 */ /* 0x000fe40000004100 */
[----:B------:R-:W-:Y:S01]  /*6080*/  FMUL R11, R78, R11 ;  /* 0x0000000b4e0b7220 */ /* 0x000fe20000400000 */
[----:B------:R-:W-:Y:S01]  /*6090*/  HADD2.F32 R128, -RZ, R127.H1_H1 ;  /* 0x3000007fff807230 */ /* 0x000fe20000004100 */
[----:B------:R-:W-:Y:S01]  /*60a0*/  F2FP.SATFINITE.E4M3.F32.PACK_AB_MERGE_C R184, R2, R0, R185 ;  /* 0x0000000002b8723e */ /* 0x000fe200048070b9 */
[C---:B------:R-:W-:Y:S01]  /*60b0*/  FMUL R10, R78.reuse, R14 ;  /* 0x0000000e4e0a7220 */ /* 0x040fe20000400000 */
[C---:B------:R-:W-:Y:S01]  /*60c0*/  FFMA R11, R81.reuse, R90, R11 ;  /* 0x0000005a510b7223 */ /* 0x040fe2000000000b */
[C---:B------:R-:W-:Y:S01]  /*60d0*/  FFMA R8, R81.reuse, R89, R8 ;  /* 0x0000005951087223 */ /* 0x040fe20000000008 */
[----:B------:R-:W-:Y:S01]  /*60e0*/  FFMA R9, R81, R92, R9 ;  /* 0x0000005c51097223 */ /* 0x000fe20000000009 */
[----:B------:R-:W-:Y:S01]  /*60f0*/  F2FP.F16.E4M3.UNPACK_B R131, R160 ;  /* 0x000000a0ff83723e */ /* 0x000fe200020006ff */
[----:B------:R-:W-:Y:S01]  /*6100*/  HADD2.F32 R98, -RZ, R97.H1_H1 ;  /* 0x30000061ff627230 */ /* 0x000fe20000004100 */
[----:B------:R-:W-:Y:S01]  /*6110*/  F2FP.SATFINITE.E4M3.F32.PACK_AB_MERGE_C R186, R11, R6, RZ ;  /* 0x000000060bba723e */ /* 0x000fe200048070ff */
[----:B------:R-:W-:Y:S01]  /*6120*/  FFMA R10, R81, R91, R10 ;  /* 0x0000005b510a7223 */ /* 0x000fe2000000000a */
[----:B------:R-:W-:Y:S02]  /*6130*/  HADD2.F32 R97, -RZ, R99.H0_H0 ;  /* 0x20000063ff617230 */ /* 0x000fe40000004100 */
[C---:B------:R-:W-:Y:S01]  /*6140*/  FMUL R15, R78.reuse, R15 ;  /* 0x0000000f4e0f7220 */ /* 0x040fe20000400000 */
[----:B------:R-:W-:Y:S01]  /*6150*/  F2FP.SATFINITE.E4M3.F32.PACK_AB_MERGE_C R185, R5, R4, R186 ;  /* 0x0000000405b9723e */ /* 0x000fe200048070ba */
[----:B------:R-:W-:Y:S02]  /*6160*/  HADD2.F32 R132, -RZ, R131.H1_H1 ;  /* 0x30000083ff847230 */ /* 0x000fe40000004100 */
[C---:B------:R-:W-:Y:S01]  /*6170*/  FMUL R14, R78.reuse, R18 ;  /* 0x000000124e0e7220 */ /* 0x040fe20000400000 */
[C---:B------:R-:W-:Y:S01]  /*6180*/  FFMA R15, R81.reuse, R94, R15 ;  /* 0x0000005e510f7223 */ /* 0x040fe2000000000f */
[C---:B------:R-:W-:Y:S01]  /*6190*/  FFMA R12, R81.reuse, R93, R12 ;  /* 0x0000005d510c7223 */ /* 0x040fe2000000000c */
[----:B------:R-:W-:Y:S01]  /*61a0*/  FFMA R13, R81, R96, R13 ;  /* 0x00000060510d7223 */ /* 0x000fe2000000000d */
[----:B------:R-:W-:Y:S01]  /*61b0*/  F2FP.F16.E4M3.UNPACK_B R133, R160.H1 ;  /* 0x000000a0ff85723e */ /* 0x000fe200030006ff */
[--C-:B------:R-:W-:Y:S01]  /*61c0*/  HADD2.F32 R99, -RZ, R101.reuse.H0_H0 ;  /* 0x20000065ff637230 */ /* 0x100fe20000004100 */
[----:B------:R-:W-:Y:S01]  /*61d0*/  F2FP.SATFINITE.E4M3.F32.PACK_AB_MERGE_C R186, R15, R10, RZ ;  /* 0x0000000a0fba723e */ /* 0x000fe200048070ff */
[----:B------:R-:W-:Y:S01]  /*61e0*/  FFMA R14, R81, R95, R14 ;  /* 0x0000005f510e7223 */ /* 0x000fe2000000000e */
[C---:B------:R-:W-:Y:S01]  /*61f0*/  FMUL R19, R78.reuse, R19 ;  /* 0x000000134e137220 */ /* 0x040fe20000400000 */
[----:B------:R-:W-:Y:S01]  /*6200*/  HADD2.F32 R102, -RZ, R101.H1_H1 ;  /* 0x30000065ff667230 */ /* 0x000fe20000004100 */
[----:B------:R-:W-:Y:S01]  /*6210*/  F2FP.SATFINITE.E4M3.F32.PACK_AB_MERGE_C R186, R9, R8, R186 ;  /* 0x0000000809ba723e */ /* 0x000fe200048070ba */
[----:B------:R-:W-:Y:S02]  /*6220*/  HADD2.F32 R101, -RZ, R103.H0_H0 ;  /* 0x20000067ff657230 */ /* 0x000fe40000004100 */
[C---:B------:R-:W-:Y:S01]  /*6230*/  FFMA R19, R81.reuse, R98, R19 ;  /* 0x0000006251137223 */ /* 0x040fe20000000013 */
[C---:B------:R-:W-:Y:S01]  /*6240*/  FFMA R16, R81.reuse, R97, R16 ;  /* 0x0000006151107223 */ /* 0x040fe20000000010 */
[----:B------:R-:W-:Y:S01]  /*6250*/  FFMA R17, R81, R100, R17 ;  /* 0x0000006451117223 */ /* 0x000fe20000000011 */
[C---:B------:R-:W-:Y:S01]  /*6260*/  FMUL R18, R78.reuse, R22 ;  /* 0x000000164e127220 */ /* 0x040fe20000400000 */
[----:B------:R-:W-:Y:S01]  /*6270*/  F2FP.F16.E4M3.UNPACK_B R135, R161 ;  /* 0x000000a1ff87723e */ /* 0x000fe200020006ff */
        /* <DEDUP_REMOVED lines=10> */
[----:B------:R1:W-:Y:S01]  /*6320*/  STS.128 [R172+UR49+0x4200], R184 ;  /* 0x004200b8ac007988 */ /* 0x0003e20008000c31 */
[----:B------:R-:W-:Y:S01]  /*6330*/  HADD2.F32 R136, -RZ, R135.H1_H1 ;  /* 0x30000087ff887230 */ /* 0x000fe20000004100 */
[----:B------:R-:W-:Y:S01]  /*6340*/  F2FP.SATFINITE.E4M3.F32.PACK_AB_MERGE_C R196, R23, R18, RZ ;  /* 0x0000001217c4723e */ /* 0x000fe200048070ff */
[C---:B------:R-:W-:Y:S01]  /*6350*/  FMUL R22, R78.reuse, R26 ;  /* 0x0000001a4e167220 */ /* 0x040fe20000400000 */
[C---:B------:R-:W-:Y:S01]  /*6360*/  FMUL R27, R78.reuse, R27 ;  /* 0x0000001b4e1b7220 */ /* 0x040fe20000400000 */
[--C-:B------:R-:W-:Y:S01]  /*6370*/  HADD2.F32 R107, -RZ, R109.reuse.H0_H0 ;  /* 0x2000006dff6b7230 */ /* 0x100fe20000004100 */
[----:B------:R-:W-:Y:S01]  /*6380*/  F2FP.SATFINITE.E4M3.F32.PACK_AB_MERGE_C R196, R17, R16, R196 ;  /* 0x0000001011c4723e */ /* 0x000fe200048070c4 */
[C---:B------:R-:W-:Y:S01]  /*6390*/  FFMA R22, R81.reuse, R103, R22 ;  /* 0x0000006751167223 */ /* 0x040fe20000000016 */
[C---:B------:R-:W-:Y:S01]  /*63a0*/  FFMA R27, R81.reuse, R106, R27 ;  /* 0x0000006a511b7223 */ /* 0x040fe2000000001b */
[C---:B------:R-:W-:Y:S01]  /*63b0*/  FFMA R24, R81.reuse, R105, R24 ;  /* 0x0000006951187223 */ /* 0x040fe20000000018 */
[----:B------:R-:W-:Y:S01]  /*63c0*/  F2FP.F16.E4M3.UNPACK_B R137, R161.H1 ;  /* 0x000000a1ff89723e */ /* 0x000fe200030006ff */
[----:B------:R-:W-:Y:S02]  /*63d0*/  HADD2.F32 R110, -RZ, R109.H1_H1 ;  /* 0x3000006dff6e7230 */ /* 0x000fe40000004100 */
[----:B------:R-:W-:Y:S01]  /*63e0*/  FFMA R25, R81, R108, R25 ;  /* 0x0000006c51197223 */ /* 0x000fe20000000019 */
[----:B------:R-:W-:Y:S01]  /*63f0*/  F2FP.SATFINITE.E4M3.F32.PACK_AB_MERGE_C R197, R27, R22, RZ ;  /* 0x000000161bc5723e */ /* 0x000fe200048070ff */
[----:B------:R-:W-:Y:S02]  /*6400*/  HADD2.F32 R109, -RZ, R111.H0_H0 ;  /* 0x2000006fff6d7230 */ /* 0x000fe40000004100 */
[C---:B------:R-:W-:Y:S01]  /*6410*/  FMUL R26, R78.reuse, R30 ;  /* 0x0000001e4e1a7220 */ /* 0x040fe20000400000 */
[C---:B------:R-:W-:Y:S01]  /*6420*/  FMUL R31, R78.reuse, R31 ;  /* 0x0000001f4e1f7220 */ /* 0x040fe20000400000 */
[--C-:B------:R-:W-:Y:S01]  /*6430*/  HADD2.F32 R111, -RZ, R113.reuse.H0_H0 ;  /* 0x20000071ff6f7230 */ /* 0x100fe20000004100 */
[----:B------:R-:W-:Y:S01]  /*6440*/  F2FP.SATFINITE.E4M3.F32.PACK_AB_MERGE_C R197, R21, R20, R197 ;  /* 0x0000001415c5723e */ /* 0x000fe200048070c5 */
[C---:B------:R-:W-:Y:S01]  /*6450*/  FFMA R26, R81.reuse, R107, R26 ;  /* 0x0000006b511a7223 */ /* 0x040fe2000000001a */
[C---:B------:R-:W-:Y:S01]  /*6460*/  FFMA R31, R81.reuse, R110, R31 ;  /* 0x0000006e511f7223 */ /* 0x040fe2000000001f */
[C---:B------:R-:W-:Y:S01]  /*6470*/  FFMA R28, R81.reuse, R109, R28 ;  /* 0x0000006d511c7223 */ /* 0x040fe2000000001c */
[----:B------:R-:W-:Y:S01]  /*6480*/  F2FP.F16.E4M3.UNPACK_B R139, R162 ;  /* 0x000000a2ff8b723e */ /* 0x000fe200020006ff */
[----:B------:R-:W-:Y:S02]  /*6490*/  HADD2.F32 R114, -RZ, R113.H1_H1 ;  /* 0x30000071ff727230 */ /* 0x000fe40000004100 */
[----:B------:R-:W-:Y:S01]  /*64a0*/  FFMA R29, R81, R112, R29 ;  /* 0x00000070511d7223 */ /* 0x000fe2000000001d */
[----:B------:R-:W-:Y:S01]  /*64b0*/  F2FP.SATFINITE.E4M3.F32.PACK_AB_MERGE_C R198, R31, R26, RZ ;  /* 0x0000001a1fc6723e */ /* 0x000fe200048070ff */
[----:B------:R-:W-:Y:S02]  /*64c0*/  HADD2.F32 R113, -RZ, R115.H0_H0 ;  /* 0x20000073ff717230 */ /* 0x000fe40000004100 */
[C---:B------:R-:W-:Y:S01]  /*64d0*/  FMUL R30, R78.reuse, R34 ;  /* 0x000000224e1e7220 */ /* 0x040fe20000400000 */
[----:B------:R-:W-:Y:S01]  /*64e0*/  HADD2.F32 R140, -RZ, R139.H1_H1 ;  /* 0x3000008bff8c7230 */ /* 0x000fe20000004100 */
[----:B------:R-:W-:Y:S01]  /*64f0*/  F2FP.SATFINITE.E4M3.F32.PACK_AB_MERGE_C R198, R25, R24, R198 ;  /* 0x0000001819c6723e */ /* 0x000fe200048070c6 */
[C---:B------:R-:W-:Y:S01]  /*6500*/  FMUL R35, R78.reuse, R35 ;  /* 0x000000234e237220 */ /* 0x040fe20000400000 */
[--C-:B------:R-:W-:Y:S02]  /*6510*/  HADD2.F32 R115, -RZ, R117.reuse.H0_H0 ;  /* 0x20000075ff737230 */ /* 0x100fe40000004100 */
[C---:B------:R-:W-:Y:S01]  /*6520*/  FFMA R30, R81.reuse, R111, R30 ;  /* 0x0000006f511e7223 */ /* 0x040fe2000000001e */
[----:B------:R-:W-:Y:S02]  /*6530*/  HADD2.F32 R118, -RZ, R117.H1_H1 ;  /* 0x30000075ff767230 */ /* 0x000fe40000004100 */
[C---:B------:R-:W-:Y:S01]  /*6540*/  FFMA R35, R81.reuse, R114, R35 ;  /* 0x0000007251237223 */ /* 0x040fe20000000023 */
[C---:B------:R-:W-:Y:S01]  /*6550*/  FFMA R32, R81.reuse, R113, R32 ;  /* 0x0000007151207223 */ /* 0x040fe20000000020 */
[----:B------:R-:W-:Y:S01]  /*6560*/  F2FP.F16.E4M3.UNPACK_B R141, R162.H1 ;  /* 0x000000a2ff8d723e */ /* 0x000fe200030006ff */
[----:B------:R-:W-:Y:S01]  /*6570*/  FFMA R33, R81, R116, R33 ;  /* 0x0000007451217223 */ /* 0x000fe20000000021 */
[----:B------:R-:W-:Y:S01]  /*6580*/  HADD2.F32 R117, -RZ, R119.H0_H0 ;  /* 0x20000077ff757230 */ /* 0x000fe20000004100 */
        /* <DEDUP_REMOVED lines=9> */
[----:B------:R1:W-:Y:S01]  /*6620*/  STS.128 [R204+0x4010], R196 ;  /* 0x004010c4cc007388 */ /* 0x0003e20000000c00 */
[----:B------:R-:W-:Y:S01]  /*6630*/  FFMA R37, R81, R120, R37 ;  /* 0x0000007851257223 */ /* 0x000fe20000000025 */
[----:B------:R-:W-:Y:S01]  /*6640*/  F2FP.SATFINITE.E4M3.F32.PACK_AB_MERGE_C R200, R39, R34, RZ ;  /* 0x0000002227c8723e */ /* 0x000fe200048070ff */
[----:B------:R-:W-:Y:S02]  /*6650*/  HADD2.F32 R122, -RZ, R121.H1_H1 ;  /* 0x30000079ff7a7230 */ /* 0x000fe40000004100 */
[C---:B------:R-:W-:Y:S01]  /*6660*/  FMUL R38, R78.reuse, R42 ;  /* 0x0000002a4e267220 */ /* 0x040fe20000400000 */
[----:B------:R-:W-:Y:S01]  /*6670*/  HADD2.F32 R121, -RZ, R123.H0_H0 ;  /* 0x2000007bff797230 */ /* 0x000fe20000004100 */
[----:B------:R-:W-:Y:S01]  /*6680*/  F2FP.SATFINITE.E4M3.F32.PACK_AB_MERGE_C R200, R33, R32, R200 ;  /* 0x0000002021c8723e */ /* 0x000fe200048070c8 */
[----:B------:R-:W-:Y:S02]  /*6690*/  HADD2.F32 R144, -RZ, R143.H1_H1 ;  /* 0x3000008fff907230 */ /* 0x000fe40000004100 */
[C---:B------:R-:W-:Y:S01]  /*66a0*/  FFMA R38, R81.reuse, R119, R38 ;  /* 0x0000007751267223 */ /* 0x040fe20000000026 */
[C---:B------:R-:W-:Y:S01]  /*66b0*/  FMUL R43, R78.reuse, R43 ;  /* 0x0000002b4e2b7220 */ /* 0x040fe20000400000 */
[--C-:B------:R-:W-:Y:S02]  /*66c0*/  HADD2.F32 R123, -RZ, R125.reuse.H0_H0 ;  /* 0x2000007dff7b7230 */ /* 0x100fe40000004100 */
[C---:B------:R-:W-:Y:S01]  /*66d0*/  FMUL R42, R78.reuse, R46 ;  /* 0x0000002e4e2a7220 */ /* 0x040fe20000400000 */
[----:B------:R-:W-:Y:S02]  /*66e0*/  HADD2.F32 R126, -RZ, R125.H1_H1 ;  /* 0x3000007dff7e7230 */ /* 0x000fe40000004100 */
[C---:B------:R-:W-:Y:S01]  /*66f0*/  FFMA R43, R81.reuse, R122, R43 ;  /* 0x0000007a512b7223 */ /* 0x040fe2000000002b */
[----:B------:R-:W-:Y:S01]  /*6700*/  F2FP.F16.E4M3.UNPACK_B R145, R163.H1 ;  /* 0x000000a3ff91723e */ /* 0x000fe200030006ff */
[C---:B------:R-:W-:Y:S01]  /*6710*/  FFMA R40, R81.reuse, R121, R40 ;  /* 0x0000007951287223 */ /* 0x040fe20000000028 */
[----:B------:R-:W-:Y:S01]  /*6720*/  FFMA R41, R81, R124, R41 ;  /* 0x0000007c51297223 */ /* 0x000fe20000000029 */
[----:B------:R-:W-:Y:S01]  /*6730*/  ISETP.NE.AND P0, PT, R193, RZ, PT ;  /* 0x000000ffc100720c */ /* 0x000fe20003f05270 */
[----:B------:R-:W-:Y:S01]  /*6740*/  HADD2.F32 R125, -RZ, R127.H0_H0 ;  /* 0x2000007fff7d7230 */ /* 0x000fe20000004100 */
[----:B------:R-:W-:Y:S01]  /*6750*/  F2FP.SATFINITE.E4M3.F32.PACK_AB_MERGE_C R201, R43, R38, RZ ;  /* 0x000000262bc9723e */ /* 0x000fe200048070ff */
[----:B------:R-:W-:Y:S01]  /*6760*/  FFMA R42, R81, R123, R42 ;  /* 0x0000007b512a7223 */ /* 0x000fe2000000002a */
[C---:B------:R-:W-:Y:S01]  /*6770*/  FMUL R47, R78.reuse, R47 ;  /* 0x0000002f4e2f7220 */ /* 0x040fe20000400000 */
[--C-:B------:R-:W-:Y:S01]  /*6780*/  HADD2.F32 R127, -RZ, R129.reuse.H0_H0 ;  /* 0x20000081ff7f7230 */ /* 0x100fe20000004100 */
[----:B------:R-:W-:Y:S01]  /*6790*/  F2FP.SATFINITE.E4M3.F32.PACK_AB_MERGE_C R201, R37, R36, R201 ;  /* 0x0000002425c9723e */ /* 0x000fe200048070c9 */
[----:B------:R-:W-:Y:S02]  /*67a0*/  HADD2.F32 R130, -RZ, R129.H1_H1 ;  /* 0x30000081ff827230 */ /* 0x000fe40000004100 */
[C---:B------:R-:W-:Y:S01]  /*67b0*/  FFMA R47, R81.reuse, R126, R47 ;  /* 0x0000007e512f7223 */ /* 0x040fe2000000002f */
[C---:B------:R-:W-:Y:S01]  /*67c0*/  FFMA R44, R81.reuse, R125, R44 ;  /* 0x0000007d512c7223 */ /* 0x040fe2000000002c */
[C---:B------:R-:W-:Y:S01]  /*67d0*/  FFMA R45, R81.reuse, R128, R45 ;  /* 0x00000080512d7223 */ /* 0x040fe2000000002d */
[----:B------:R-:W-:Y:S02]  /*67e0*/  HADD2.F32 R129, -RZ, R131.H0_H0 ;  /* 0x20000083ff817230 */ /* 0x000fe40000004100 */
[C---:B------:R-:W-:Y:S01]  /*67f0*/  FMUL R46, R78.reuse, R50 ;  /* 0x000000324e2e7220 */ /* 0x040fe20000400000 */
[C---:B------:R-:W-:Y:S01]  /*6800*/  FMUL R51, R78.reuse, R51 ;  /* 0x000000334e337220 */ /* 0x040fe20000400000 */
[--C-:B------:R-:W-:Y:S02]  /*6810*/  HADD2.F32 R131, -RZ, R133.reuse.H0_H0 ;  /* 0x20000085ff837230 */ /* 0x100fe40000004100 */
[C---:B------:R-:W-:Y:S01]  /*6820*/  FMUL R50, R78.reuse, R54 ;  /* 0x000000364e327220 */ /* 0x040fe20000400000 */
[C---:B------:R-:W-:Y:S01]  /*6830*/  FFMA R46, R81.reuse, R127, R46 ;  /* 0x0000007f512e7223 */ /* 0x040fe2000000002e */
[----:B------:R-:W-:Y:S02]  /*6840*/  HADD2.F32 R134, -RZ, R133.H1_H1 ;  /* 0x30000085ff867230 */ /* 0x000fe40000004100 */
[C---:B------:R-:W-:Y:S01]  /*6850*/  FFMA R51, R81.reuse, R130, R51 ;  /* 0x0000008251337223 */ /* 0x040fe20000000033 */
[----:B------:R-:W-:Y:S02]  /*6860*/  HADD2.F32 R133, -RZ, R135.H0_H0 ;  /* 0x20000087ff857230 */ /* 0x000fe40000004100 */
[C---:B------:R-:W-:Y:S01]  /*6870*/  FMUL R55, R78.reuse, R55 ;  /* 0x000000374e377220 */ /* 0x040fe20000400000 */
[C---:B------:R-:W-:Y:S01]  /*6880*/  FFMA R48, R81.reuse, R129, R48 ;  /* 0x0000008151307223 */ /* 0x040fe20000000030 */
[C---:B------:R-:W-:Y:S01]  /*6890*/  FFMA R49, R81.reuse, R132, R49 ;  /* 0x0000008451317223 */ /* 0x040fe20000000031 */
[--C-:B------:R-:W-:Y:S02]  /*68a0*/  HADD2.F32 R135, -RZ, R137.reuse.H0_H0 ;  /* 0x20000089ff877230 */ /* 0x100fe40000004100 */
[C---:B------:R-:W-:Y:S01]  /*68b0*/  FFMA R50, R81.reuse, R131, R50 ;  /* 0x0000008351327223 */ /* 0x040fe20000000032 */
[----:B------:R-:W-:Y:S02]  /*68c0*/  HADD2.F32 R138, -RZ, R137.H1_H1 ;  /* 0x30000089ff8a7230 */ /* 0x000fe40000004100 */
[C---:B------:R-:W-:Y:S01]  /*68d0*/  FMUL R54, R78.reuse, R58 ;  /* 0x0000003a4e367220 */ /* 0x040fe20000400000 */
[----:B------:R-:W-:Y:S02]  /*68e0*/  HADD2.F32 R137, -RZ, R139.H0_H0 ;  /* 0x2000008bff897230 */ /* 0x000fe40000004100 */
[C---:B------:R-:W-:Y:S01]  /*68f0*/  FFMA R55, R81.reuse, R134, R55 ;  /* 0x0000008651377223 */ /* 0x040fe20000000037 */
        /* <DEDUP_REMOVED lines=16> */
[----:B------:R-:W-:Y:S01]  /*6a00*/  FFMA R63, R81, R142, R63 ;  /* 0x0000008e513f7223 */ /* 0x000fe2000000003f */
[----:B------:R-:W-:Y:S01]  /*6a10*/  FMUL R67, R78, R67 ;  /* 0x000000434e437220 */ /* 0x000fe20000400000 */
[----:B------:R-:W-:Y:S01]  /*6a20*/  F2FP.SATFINITE.E4M3.F32.PACK_AB_MERGE_C R202, R47, R42, RZ ;  /* 0x0000002a2fca723e */ /* 0x000fe200048070ff */
[----:B------:R-:W-:Y:S01]  /*6a30*/  FFMA R60, R81, R141, R60 ;  /* 0x0000008d513c7223 */ /* 0x000fe2000000003c */
[----:B------:R-:W-:Y:S01]  /*6a40*/  F2FP.SATFINITE.E4M3.F32.PACK_AB_MERGE_C R203, R51, R46, RZ ;  /* 0x0000002e33cb723e */ /* 0x000fe200048070ff */
[C---:B------:R-:W-:Y:S01]  /*6a50*/  FFMA R61, R81.reuse, R144, R61 ;  /* 0x00000090513d7223 */ /* 0x040fe2000000003d */
[C---:B------:R-:W-:Y:S01]  /*6a60*/  FFMA R62, R81.reuse, R143, R62 ;  /* 0x0000008f513e7223 */ /* 0x040fe2000000003e */
[----:B------:R-:W-:Y:S01]  /*6a70*/  FFMA R67, R81, R146, R67 ;  /* 0x0000009251437223 */ /* 0x000fe20000000043 */
[----:B------:R-:W-:Y:S02]  /*6a80*/  F2FP.SATFINITE.E4M3.F32.PACK_AB_MERGE_C R202, R41, R40, R202 ;  /* 0x0000002829ca723e */ /* 0x000fe400048070ca */
[----:B------:R-:W-:Y:S02]  /*6a90*/  F2FP.SATFINITE.E4M3.F32.PACK_AB_MERGE_C R203, R45, R44, R203 ;  /* 0x0000002c2dcb723e */ /* 0x000fe400048070cb */
[----:B------:R-:W-:Y:S02]  /*6aa0*/  F2FP.SATFINITE.E4M3.F32.PACK_AB_MERGE_C R212, R55, R50, RZ ;  /* 0x0000003237d4723e */ /* 0x000fe400048070ff */
[----:B------:R-:W-:Y:S01]  /*6ab0*/  F2FP.SATFINITE.E4M3.F32.PACK_AB_MERGE_C R213, R59, R54, RZ ;  /* 0x000000363bd5723e */ /* 0x000fe200048070ff */
[----:B------:R1:W-:Y:S01]  /*6ac0*/  STS.128 [R206+0x4020], R200 ;  /* 0x004020c8ce007388 */ /* 0x0003e20000000c00 */
[----:B------:R-:W-:Y:S02]  /*6ad0*/  F2FP.SATFINITE.E4M3.F32.PACK_AB_MERGE_C R214, R63, R58, RZ ;  /* 0x0000003a3fd6723e */ /* 0x000fe400048070ff */
[----:B------:R-:W-:Y:S02]  /*6ae0*/  F2FP.SATFINITE.E4M3.F32.PACK_AB_MERGE_C R215, R67, R62, RZ ;  /* 0x0000003e43d7723e */ /* 0x000fe400048070ff */
[----:B------:R-:W-:Y:S02]  /*6af0*/  F2FP.SATFINITE.E4M3.F32.PACK_AB_MERGE_C R212, R49, R48, R212 ;  /* 0x0000003031d4723e */ /* 0x000fe400048070d4 */
[----:B------:R-:W-:Y:S02]  /*6b00*/  F2FP.SATFINITE.E4M3.F32.PACK_AB_MERGE_C R213, R53, R52, R213 ;  /* 0x0000003435d5723e */ /* 0x000fe400048070d5 */
[----:B------:R-:W-:Y:S02]  /*6b10*/  F2FP.SATFINITE.E4M3.F32.PACK_AB_MERGE_C R214, R57, R56, R214 ;  /* 0x0000003839d6723e */ /* 0x000fe400048070d6 */
[----:B------:R-:W-:Y:S02]  /*6b20*/  F2FP.SATFINITE.E4M3.F32.PACK_AB_MERGE_C R215, R61, R60, R215 ;  /* 0x0000003c3dd7723e */ /* 0x000fe400048070d7 */
[----:B------:R-:W-:Y:S02]  /*6b30*/  LEA R210, R181, UR49, 0x3 ;  /* 0x00000031b5d27c11 */ /* 0x000fe4000f8e18ff */
[----:B------:R-:W-:Y:S01]  /*6b40*/  @P6 SHF.L.U32 R221, R180, 0x1f, RZ ;  /* 0x0000001fb4dd6819 */ /* 0x000fe200000006ff */
[----:B------:R1:W-:Y:S01]  /*6b50*/  STS.128 [R205+0x4010], R212 ;  /* 0x004010d4cd007388 */ /* 0x0003e20000000c00 */
[----:B------:R-:W-:Y:S01]  /*6b60*/  @!PT LDS RZ, [RZ] ;  /* 0x00000000fffff984 */ /* 0x000fe20000000800 */
[----:B------:R-:W-:Y:S01]  /*6b70*/  @!PT LDS RZ, [RZ] ;  /* 0x00000000fffff984 */ /* 0x000fe20000000800 */
[----:B------:R-:W-:Y:S01]  /*6b80*/  @!PT LDS RZ, [RZ] ;  /* 0x00000000fffff984 */ /* 0x000fe20000000800 */
[----:B------:R-:W-:Y:S01]  /*6b90*/  @!PT LDS RZ, [RZ] ;  /* 0x00000000fffff984 */ /* 0x000fe20000000800 */
[----:B------:R2:W-:Y:S07]  /*6ba0*/  MEMBAR.ALL.CTA ;  /* 0x0000000000007992 */ /* 0x0005ee0000008000 */
[----:B--2---:R-:W2:Y:S02]  /*6bb0*/  FENCE.VIEW.ASYNC.S ;  /* 0x00000000000073c6 */ /* 0x004ea40000000000 */
[----:B--2---:R-:W-:Y:S06]  /*6bc0*/  BAR.SYNC.DEFER_BLOCKING 0x1, 0x80 ;  /* 0x0042000000007b1d */ /* 0x004fec0000010000 */
[----:B------:R-:W-:Y:S05]  /*6bd0*/  @P0 BRA `(.L_x_98) ;  /* 0x0000000000280947 */ /* 0x000fea0003800000 */
[----:B------:R-:W-:Y:S02]  /*6be0*/  UIADD3 UR4, UPT, UPT, UR49, 0x4200, URZ ;  /* 0x0000420031047890 */ /* 0x000fe4000fffe0ff */
[----:B------:R-:W-:Y:S01]  /*6bf0*/  UIADD3 UR6, UP0, UPT, UR52, 0x680, URZ ;  /* 0x0000068034067890 */ /* 0x000fe2000ff1e0ff */
[----:B------:R-:W-:Y:S03]  /*6c00*/  UMOV UR43, UR36 ;  /* 0x00000024002b7c82 */ /* 0x000fe60008000000 */
[----:B------:R-:W-:Y:S01]  /*6c10*/  MOV R192, UR4 ;  /* 0x0000000400c07c02 */ /* 0x000fe20008000f00 */
[----:B------:R-:W-:Y:S03]  /*6c20*/  UIADD3.X UR7, UPT, UPT, URZ, UR53, URZ, UP0, !UPT ;  /* 0x00000035ff077290 */ /* 0x000fe600087fe4ff */
[----:B------:R-:W-:Y:S11]  /*6c30*/  R2UR UR40, R192 ;  /* 0x00000000c02872ca */ /* 0x000ff600000e0000 */
[----:B------:R-:W-:Y:S02]  /*6c40*/  @!UPT UIADD3 URZ, UPT, UPT, URZ, URZ, URZ ;  /* 0x000000fffffff290 */ /* 0x000fe4000fffe0ff */
[----:B------:R2:W-:Y:S01]  /*6c50*/  UTMASTG.3D [UR40], [UR6] ;  /* 0x00000028060073b5 */ /* 0x0005e20008010000 */
[----:B------:R0:W-:Y:S01]  /*6c60*/  UTMACMDFLUSH ;  /* 0x00000000000079b7 */ /* 0x0001e20000000000 */
[----:B--2---:R-:W-:Y:S04]  /*6c70*/  DEPBAR.LE SB0, 0x1 ;  /* 0x000080400000791a */ /* 0x004fe80000000000 */
.L_x_98:
[----:B------:R-:W-:Y:S05]  /*6c80*/  BSYNC.RECONVERGENT B0 ;  /* 0x0000000000007941 */ /* 0x000fea0003800200 */
.L_x_97:
[----:B------:R-:W-:Y:S06]  /*6c90*/  BAR.SYNC.DEFER_BLOCKING 0x1, 0x80 ;  /* 0x0042000000007b1d */ /* 0x000fec0000010000 */
[----:B------:R-:W2:Y:S01]  /*6ca0*/  @P6 SYNCS.PHASECHK.TRANS64.TRYWAIT P0, [R210+URZ+0x60], R221 ;  /* 0x000060ddd20065a7 */ /* 0x000ea200080011ff */
[----:B------:R-:W-:Y:S01]  /*6cb0*/  BSSY B1, `(.L_x_99) ;  /* 0x0000023000017945 */ /* 0x000fe20003800000 */
[----:B--2---:R-:W-:Y:S03]  /*6cc0*/  @P6 SEL R208, RZ, 0x1, !P0 ;  /* 0x00000001ffd06807 */ /* 0x004fe60004000000 */
[----:B------:R-:W-:Y:S05]  /*6cd0*/  @!P6 BRA `(.L_x_100) ;  /* 0x000000000080e947 */ /* 0x000fea0003800000 */
[----:B------:R-:W-:Y:S01]  /*6ce0*/  ISETP.NE.AND P1, PT, R209, RZ, PT ;  /* 0x000000ffd100720c */ /* 0x000fe20003f25270 */
[----:B------:R-:W-:Y:S01]  /*6cf0*/  BSSY B0, `(.L_x_101) ;  /* 0x000000a000007945 */ /* 0x000fe20003800000 */
[----:B------:R-:W-:Y:S11]  /*6d00*/  ISETP.NE.AND P0, PT, R208, RZ, PT ;  /* 0x000000ffd000720c */ /* 0x000ff60003f05270 */
[----:B------:R-:W-:Y:S04]  /*6d10*/  @P1 IMAD R0, R181, 0x2000, R190 ;  /* 0x00002000b5001824 */ /* 0x000fe800078e02be */
[C---:B------:R-:W-:Y:S01]  /*6d20*/  @P1 IMAD.IADD R2, R0.reuse, 0x1, R211 ;  /* 0x0000000100021824 */ /* 0x040fe200078e02d3 */
[----:B------:R-:W-:Y:S03]  /*6d30*/  @P1 IADD3 R219, PT, PT, R0, R219, RZ ;  /* 0x000000db00db1210 */ /* 0x000fe60007ffe0ff */
[----:B------:R-:W-:Y:S01]  /*6d40*/  @P1 IMAD.IADD R217, R217, 0x1, R2 ;  /* 0x00000001d9d91824 */ /* 0x000fe200078e0202 */
[----:B------:R-:W-:Y:S06]  /*6d50*/  @P0 BRA `(.L_x_102) ;  /* 0x00000000000c0947 */ /* 0x000fec0003800000 */
[----:B------:R-:W-:Y:S04]  /*6d60*/  SHF.L.U32 R3, R180, 0x1f, RZ ;  /* 0x0000001fb4037819 */ /* 0x000fe800000006ff */
[----:B------:R-:W2:Y:S02]  /*6d70*/  SYNCS.PHASECHK.TRANS64.TRYWAIT P0, [R210+URZ+0x60], R3 ;  /* 0x00006003d20075a7 */ /* 0x000ea400080011ff */
[----:B--2---:R-:W-:Y:S05]  /*6d80*/  @!P0 BRA `(.L_x_103) ;  /* 0x0000001c00e88947 */ /* 0x004fea0003800000 */
.L_x_102:
[----:B------:R-:W-:Y:S05]  /*6d90*/  BSYNC B0 ;  /* 0x0000000000007941 */ /* 0x000fea0003800000 */
.L_x_101:
[----:B------:R-:W-:Y:S01]  /*6da0*/  ISETP.NE.AND P0, PT, R209, RZ, PT ;  /* 0x000000ffd100720c */ /* 0x000fe20003f05270 */
[----:B--2---:R-:W-:Y:S02]  /*6db0*/  VIADD R210, R210, 0x70 ;  /* 0x00000070d2d27836 */ /* 0x004fe40000000000 */
[----:B------:R-:W-:Y:S02]  /*6dc0*/  IMAD.U32 R3, RZ, RZ, UR37 ;  /* 0x00000025ff037e24 */ /* 0x000fe4000f8e00ff */
[----:B------:R-:W-:Y:S03]  /*6dd0*/  VIADD R181, R181, 0x1 ;  /* 0x00000001b5b57836 */ /* 0x000fe60000000000 */
[----:B------:R-:W-:Y:S05]  /*6de0*/  PRMT R3, R3, 0x654, R210 ;  /* 0x0000065403037816 */ /* 0x000fea00000000d2 */
[----:B------:R2:W3:Y:S04]  /*6df0*/  @P0 LDS.128 R148, [R0] ;  /* 0x0000000000940984 */ /* 0x0004e80000000c00 */
[----:B------:R2:W4:Y:S04]  /*6e00*/  @P0 LDS.128 R152, [R2+0x10] ;  /* 0x0000100002980984 */ /* 0x0005280000000c00 */
        /* <DEDUP_REMOVED lines=9> */
[----:B------:R-:W-:Y:S01]  /*6ea0*/  SEL R181, R181, RZ, P0 ;  /* 0x000000ffb5b57207 */ /* 0x000fe20000000000 */
[----:B-----5:R5:W-:Y:S02]  /*6eb0*/  SYNCS.ARRIVE.TRANS64.RED.A1T0 RZ, [R3+URZ], RZ ;  /* 0x000000ff03ff79a7 */ /* 0x020be400081004ff */
[----:B-----5:R-:W-:Y:S04]  /*6ec0*/  SEL R3, RZ, 0x1, P0 ;  /* 0x00000001ff037807 */ /* 0x020fe80000000000 */
[----:B--234-:R-:W-:Y:S02]  /*6ed0*/  LOP3.LUT R180, R180, R3, RZ, 0x3c, !PT ;  /* 0x00000003b4b47212 */ /* 0x01cfe400078e3cff */
.L_x_100:
[----:B------:R-:W-:Y:S05]  /*6ee0*/  BSYNC B1 ;  /* 0x0000000000017941 */ /* 0x000fea0003800000 */
.L_x_99:
[----:B------:R-:W-:Y:S05]  /*6ef0*/  VIADD R0, R80, 0x40 ;  /* 0x0000004050007836 */ /* 0x000fea0000000000 */
[----:B------:R-:W-:Y:S04]  /*6f00*/  SHF.R.U32.HI R0, RZ, 0x15, R0 ;  /* 0x00000015ff007819 */ /* 0x000fe80000011600 */
[----:B------:R-:W-:Y:S11]  /*6f10*/  LOP3.LUT P0, RZ, R0, 0x3, R173, 0x48, !PT ;  /* 0x0000000300ff7812 */ /* 0x000ff600078048ad */
[----:B------:R-:W-:Y:S02]  /*6f20*/  @!UPT UIADD3 URZ, UPT, UPT, URZ, URZ, URZ ;  /* 0x000000fffffff290 */ /* 0x000fe4000fffe0ff */
[----:B------:R-:W-:Y:S05]  /*6f30*/  @!P0 BRA `(.L_x_104) ;  /* 0x0000000000408947 */ /* 0x000fea0003800000 */
[----:B------:R-:W2:Y:S01]  /*6f40*/  LDCU.64 UR8, c[0x4][0x70] ;  /* 0x01000e00ff0877ac */ /* 0x000ea20008000a00 */
[----:B------:R-:W-:Y:S01]  /*6f50*/  MOV R3, 0x0 ;  /* 0x0000000000037802 */ /* 0x000fe20000000f00 */
[----:B------:R-:W-:Y:S02]  /*6f60*/  HFMA2 R12, -RZ, RZ, 0, 5.9604644775390625e-08 ;  /* 0x00000001ff0c7431 */ /* 0x000fe400000001ff */
[----:B------:R-:W-:Y:S02]  /*6f70*/  IMAD.MOV.U32 R8, RZ, RZ, 0x192 ;  /* 0x00000192ff087424 */ /* 0x000fe400078e00ff */
[----:B------:R-:W-:Y:S01]  /*6f80*/  IMAD.MOV.U32 R13, RZ, RZ, RZ ;  /* 0x000000ffff0d7224 */ /* 0x000fe200078e00ff */
[----:B------:R-:W3:Y:S01]  /*6f90*/  LDCU.64 UR6, c[0x4][0x78] ;  /* 0x01000f00ff0677ac */ /* 0x000ee20008000a00 */
[----:B------:R-:W4:Y:S01]  /*6fa0*/  LDC.64 R2, c[0x4][R3] ;  /* 0x0100000003027b82 */ /* 0x000f220000000a00 */
[----:B------:R-:W5:Y:S01]  /*6fb0*/  LDCU.64 UR4, c[0x4][0x10] ;  /* 0x01000200ff0477ac */ /* 0x000f620008000a00 */
[----:B--2---:R-:W-:Y:S01]  /*6fc0*/  MOV R5, UR9 ;  /* 0x0000000900057c02 */ /* 0x004fe20008000f00 */
[----:B------:R-:W-:Y:S01]  /*6fd0*/  IMAD.U32 R4, RZ, RZ, UR8 ;  /* 0x00000008ff047e24 */ /* 0x000fe2000f8e00ff */
[----:B---3--:R-:W-:Y:S01]  /*6fe0*/  MOV R7, UR7 ;  /* 0x0000000700077c02 */ /* 0x008fe20008000f00 */
[----:B------:R-:W-:Y:S01]  /*6ff0*/  IMAD.U32 R6, RZ, RZ, UR6 ;  /* 0x00000006ff067e24 */ /* 0x000fe2000f8e00ff */
[----:B-----5:R-:W-:Y:S01]  /*7000*/  MOV R11, UR5 ;  /* 0x00000005000b7c02 */ /* 0x020fe20008000f00 */
[----:B------:R-:W-:Y:S02]  /*7010*/  IMAD.U32 R10, RZ, RZ, UR4 ;  /* 0x00000004ff0a7e24 */ /* 0x000fe4000f8e00ff */
[----:B------:R-:W-:Y:S07]  /*7020*/  LEPC R20, `(.L_x_104) ;  /* 0x000000001014794e */ /* 0x000fee0000000000 */
[----:B-1--4-:R-:W-:Y:S05]  /*7030*/  CALL.ABS.NOINC R2 ;  /* 0x0000000002007343 */ /* 0x012fea0003c00000 */
.L_x_104:
[----:B------:R-:W-:Y:S01]  /*7040*/  ISETP.NE.AND P0, PT, R193, RZ, PT ;  /* 0x000000ffc100720c */ /* 0x000fe20003f05270 */
[----:B------:R-:W-:Y:S05]  /*7050*/  WARPSYNC.ALL ;  /* 0x0000000000007948 */ /* 0x000fea0003800000 */
[----:B------:R-:W-:Y:S01]  /*7060*/  R2UR UR4, R80 ;  /* 0x00000000500472ca */ /* 0x000fe200000e0000 */
[----:B------:R-:W-:Y:S01]  /*7070*/  BSSY.RECONVERGENT B0, `(.L_x_105) ;  /* 0x000011d000007945 */ /* 0x000fe20003800200 */
[----:B------:R-:W-:Y:S02]  /*7080*/  F2FP.F16.E4M3.UNPACK_B R11, R149 ;  /* 0x00000095ff0b723e */ /* 0x000fe400020006ff */
[----:B------:R-:W-:Y:S02]  /*7090*/  F2FP.F16.E4M3.UNPACK_B R10, R150 ;  /* 0x00000096ff0a723e */ /* 0x000fe400020006ff */
[----:B------:R-:W-:Y:S01]  /*70a0*/  F2FP.F16.E4M3.UNPACK_B R9, R151 ;  /* 0x00000097ff09723e */ /* 0x000fe200020006ff */
[--C-:B------:R-:W-:Y:S01]  /*70b0*/  HADD2.F32 R83, -RZ, R11.reuse.H0_H0 ;  /* 0x2000000bff537230 */ /* 0x100fe20000004100 */
[----:B------:R-:W-:Y:S01]  /*70c0*/  F2FP.F16.E4M3.UNPACK_B R8, R152 ;  /* 0x00000098ff08723e */ /* 0x000fe200020006ff */
[----:B------:R-:W-:Y:S01]  /*70d0*/  HADD2.F32 R84, -RZ, R11.H1_H1 ;  /* 0x3000000bff547230 */ /* 0x000fe20000004100 */
[----:B------:R-:W-:Y:S01]  /*70e0*/  F2FP.F16.E4M3.UNPACK_B R7, R153 ;  /* 0x00000099ff07723e */ /* 0x000fe200020006ff */
[--C-:B------:R-:W-:Y:S01]  /*70f0*/  HADD2.F32 R87, -RZ, R10.reuse.H0_H0 ;  /* 0x2000000aff577230 */ /* 0x100fe20000004100 */
[----:B------:R-:W-:Y:S01]  /*7100*/  F2FP.F16.E4M3.UNPACK_B R6, R154 ;  /* 0x0000009aff06723e */ /* 0x000fe200020006ff */
[----:B------:R-:W-:Y:S01]  /*7110*/  HADD2.F32 R88, -RZ, R10.H1_H1 ;  /* 0x3000000aff587230 */ /* 0x000fe20000004100 */
[----:B------:R-:W-:Y:S01]  /*7120*/  F2FP.F16.E4M3.UNPACK_B R5, R155 ;  /* 0x0000009bff05723e */ /* 0x000fe200020006ff */
[--C-:B------:R-:W-:Y:S01]  /*7130*/  HADD2.F32 R91, -RZ, R9.reuse.H0_H0 ;  /* 0x20000009ff5b7230 */ /* 0x100fe20000004100 */
[----:B-1----:R-:W-:Y:S01]  /*7140*/  F2FP.F16.E4M3.UNPACK_B R4, R156 ;  /* 0x0000009cff04723e */ /* 0x002fe200020006ff */
[----:B------:R-:W-:Y:S01]  /*7150*/  HADD2.F32 R92, -RZ, R9.H1_H1 ;  /* 0x30000009ff5c7230 */ /* 0x000fe20000004100 */
[-C--:B------:R-:W-:Y:S01]  /*7160*/  F2FP.F16.E4M3.UNPACK_B R2, R148.reuse ;  /* 0x00000094ff02723e */ /* 0x080fe200020006ff */
[--C-:B------:R-:W-:Y:S01]  /*7170*/  HADD2.F32 R95, -RZ, R8.reuse.H0_H0 ;  /* 0x20000008ff5f7230 */ /* 0x100fe20000004100 */
[----:B------:R-:W-:Y:S01]  /*7180*/  F2FP.F16.E4M3.UNPACK_B R148, R148.H1 ;  /* 0x00000094ff94723e */ /* 0x000fe200030006ff */
[----:B------:R-:W-:Y:S01]  /*7190*/  HADD2.F32 R97, -RZ, R8.H1_H1 ;  /* 0x30000008ff617230 */ /* 0x000fe20000004100 */
[----:B------:R-:W-:Y:S01]  /*71a0*/  F2FP.F16.E4M3.UNPACK_B R149, R149.H1 ;  /* 0x00000095ff95723e */ /* 0x000fe200030006ff */
[--C-:B------:R-:W-:Y:S01]  /*71b0*/  HADD2.F32 R98, -RZ, R7.reuse.H0_H0 ;  /* 0x20000007ff627230 */ /* 0x100fe20000004100 */
[----:B------:R-:W-:Y:S01]  /*71c0*/  F2FP.F16.E4M3.UNPACK_B R150, R150.H1 ;  /* 0x00000096ff96723e */ /* 0x000fe200030006ff */
[----:B------:R-:W-:Y:S01]  /*71d0*/  HADD2.F32 R101, -RZ, R7.H1_H1 ;  /* 0x30000007ff657230 */ /* 0x000fe20000004100 */
[----:B------:R-:W-:Y:S01]  /*71e0*/  F2FP.F16.E4M3.UNPACK_B R151, R151.H1 ;  /* 0x00000097ff97723e */ /* 0x000fe200030006ff */
[--C-:B------:R-:W-:Y:S01]  /*71f0*/  HADD2.F32 R102, -RZ, R6.reuse.H0_H0 ;  /* 0x20000006ff667230 */ /* 0x100fe20000004100 */
[----:B------:R-:W-:Y:S01]  /*7200*/  F2FP.F16.E4M3.UNPACK_B R138, R163 ;  /* 0x000000a3ff8a723e */ /* 0x000fe200020006ff */
[----:B------:R-:W-:Y:S01]  /*7210*/  HADD2.F32 R105, -RZ, R6.H1_H1 ;  /* 0x30000006ff697230 */ /* 0x000fe20000004100 */
[----:B------:R-:W-:Y:S01]  /*7220*/  R2UR UR5, R207 ;  /* 0x00000000cf0572ca */ /* 0x000fe200000e0000 */
        /* <DEDUP_REMOVED lines=8> */
[----:B------:R-:W1:Y:S01]  /*72b0*/  LDTM.x64 R4, tmem[UR4+0x40] ;  /* 0x00004004000479ee */ /* 0x000e620008340000 */
[--C-:B------:R-:W-:Y:S01]  /*72c0*/  HADD2.F32 R0, -RZ, R2.reuse.H0_H0 ;  /* 0x20000002ff007230 */ /* 0x100fe20000004100 */
[----:B------:R-:W-:Y:S01]  /*72d0*/  NOP ;  /* 0x0000000000007918 */ /* 0x000fe20000000000 */
[----:B------:R-:W-:Y:S01]  /*72e0*/  HADD2.F32 R2, -RZ, R2.H1_H1 ;  /* 0x30000002ff027230 */ /* 0x000fe20000004100 */
[----:B------:R-:W-:Y:S01]  /*72f0*/  UIADD3 UR5, UPT, UPT, UR5, 0xd0, URZ ;  /* 0x000000d005057890 */ /* 0x000fe2000fffe0ff */
[--C-:B------:R-:W-:Y:S01]  /*7300*/  HADD2.F32 R86, -RZ, R149.reuse.H1_H1 ;  /* 0x30000095ff567230 */ /* 0x100fe20000004100 */
[----:B------:R-:W-:Y:S01]  /*7310*/  F2FP.F16.E4M3.UNPACK_B R132, R161 ;  /* 0x000000a1ff84723e */ /* 0x000fe200020006ff */
[--C-:B------:R-:W-:Y:S01]  /*7320*/  HADD2.F32 R114, -RZ, R116.reuse.H0_H0 ;  /* 0x20000074ff727230 */ /* 0x100fe20000004100 */
[----:B------:R-:W-:Y:S01]  /*7330*/  UPRMT UR5, UR37, 0x654, UR5 ;  /* 0x0000065425057896 */ /* 0x000fe20008000005 */
[----:B------:R-:W-:Y:S01]  /*7340*/  HADD2.F32 R117, -RZ, R116.H1_H1 ;  /* 0x30000074ff757230 */ /* 0x000fe20000004100 */
[----:B------:R-:W-:Y:S01]  /*7350*/  F2FP.F16.E4M3.UNPACK_B R136, R162 ;  /* 0x000000a2ff88723e */ /* 0x000fe200020006ff */
[--C-:B------:R-:W-:Y:S01]  /*7360*/  HADD2.F32 R118, -RZ, R120.reuse.H0_H0 ;  /* 0x20000078ff767230 */ /* 0x100fe20000004100 */
[----:B------:R-:W-:Y:S01]  /*7370*/  F2FP.F16.E4M3.UNPACK_B R152, R152.H1 ;  /* 0x00000098ff98723e */ /* 0x000fe200030006ff */
[----:B------:R-:W-:Y:S01]  /*7380*/  HADD2.F32 R121, -RZ, R120.H1_H1 ;  /* 0x30000078ff797230 */ /* 0x000fe20000004100 */
[----:B------:R-:W-:Y:S01]  /*7390*/  F2FP.F16.E4M3.UNPACK_B R153, R153.H1 ;  /* 0x00000099ff99723e */ /* 0x000fe200030006ff */
[--C-:B------:R-:W-:Y:S01]  /*73a0*/  HADD2.F32 R122, -RZ, R124.reuse.H0_H0 ;  /* 0x2000007cff7a7230 */ /* 0x100fe20000004100 */
[----:B------:R-:W-:Y:S01]  /*73b0*/  F2FP.F16.E4M3.UNPACK_B R154, R154.H1 ;  /* 0x0000009aff9a723e */ /* 0x000fe200030006ff */
[----:B-1----:R-:W-:Y:S01]  /*73c0*/  SYNCS.ARRIVE.TRANS64.RED.A1T0 RZ, [UR5], RZ ;  /* 0x000000ffffff79a7 */ /* 0x002fe20008100405 */
[----:B------:R-:W-:Y:S01]  /*73d0*/  HADD2.F32 R125, -RZ, R124.H1_H1 ;  /* 0x3000007cff7d7230 */ /* 0x000fe20000004100 */
[----:B------:R-:W-:Y:S01]  /*73e0*/  F2FP.F16.E4M3.UNPACK_B R155, R155.H1 ;  /* 0x0000009bff9b723e */ /* 0x000fe200030006ff */
[--C-:B------:R-:W-:Y:S01]  /*73f0*/  HADD2.F32 R126, -RZ, R128.reuse.H0_H0 ;  /* 0x20000080ff7e7230 */ /* 0x100fe20000004100 */
[----:B------:R-:W-:Y:S01]  /*7400*/  F2FP.F16.E4M3.UNPACK_B R156, R156.H1 ;  /* 0x0000009cff9c723e */ /* 0x000fe200030006ff */
[----:B------:R-:W-:Y:S01]  /*7410*/  HADD2.F32 R129, -RZ, R128.H1_H1 ;  /* 0x30000080ff817230 */ /* 0x000fe20000004100 */
[----:B------:R-:W-:Y:S01]  /*7420*/  F2FP.F16.E4M3.UNPACK_B R157, R157.H1 ;  /* 0x0000009dff9d723e */ /* 0x000fe200030006ff */
[C---:B------:R-:W-:Y:S01]  /*7430*/  FMUL R4, R78.reuse, R4 ;  /* 0x000000044e047220 */ /* 0x040fe20000400000 */
[C---:B------:R-:W-:Y:S01]  /*7440*/  FMUL R5, R78.reuse, R5 ;  /* 0x000000054e057220 */ /* 0x040fe20000400000 */
[----:B------:R-:W-:Y:S02]  /*7450*/  HADD2.F32 R3, -RZ, R148.H0_H0 ;  /* 0x20000094ff037230 */ /* 0x000fe40000004100 */
        /* <DEDUP_REMOVED lines=9> */
[C---:B------:R-:W-:Y:S01]  /*74f0*/  FMUL R2, R78.reuse, R21 ;  /* 0x000000154e027220 */ /* 0x040fe20000400000 */
[C---:B------:R-:W-:Y:S01]  /*7500*/  FMUL R21, R78.reuse, R28 ;  /* 0x0000001c4e157220 */ /* 0x040fe20000400000 */
[----:B------:R-:W-:Y:S02]  /*7510*/  HADD2.F32 R130, -RZ, R132.H0_H0 ;  /* 0x20000084ff827230 */ /* 0x000fe40000004100 */
[C---:B------:R-:W-:Y:S01]  /*7520*/  FMUL R6, R78.reuse, R6 ;  /* 0x000000064e067220 */ /* 0x040fe20000400000 */
[----:B------:R-:W-:Y:S02]  /*7530*/  HADD2.F32 R82, -RZ, R148.H1_H1 ;  /* 0x30000094ff527230 */ /* 0x000fe40000004100 */
[C---:B------:R-:W-:Y:S01]  /*7540*/  FMUL R7, R78.reuse, R7 ;  /* 0x000000074e077220 */ /* 0x040fe20000400000 */
[----:B------:R-:W-:Y:S02]  /*7550*/  HADD2.F32 R85, -RZ, R149.H0_H0 ;  /* 0x20000095ff557230 */ /* 0x000fe40000004100 */
[C---:B------:R-:W-:Y:S01]  /*7560*/  FFMA R6, R81.reuse, R3, R6 ;  /* 0x0000000351067223 */ /* 0x040fe20000000006 */
[----:B------:R-:W-:Y:S02]  /*7570*/  HADD2.F32 R133, -RZ, R132.H1_H1 ;  /* 0x30000084ff857230 */ /* 0x000fe40000004100 */
[C---:B------:R-:W-:Y:S01]  /*7580*/  FFMA R7, R81.reuse, R82, R7 ;  /* 0x0000005251077223 */ /* 0x040fe20000000007 */
[C---:B------:R-:W-:Y:S01]  /*7590*/  FFMA R8, R81.reuse, R83, R8 ;  /* 0x0000005351087223 */ /* 0x040fe20000000008 */
[C---:B------:R-:W-:Y:S01]  /*75a0*/  FFMA R9, R81.reuse, R84, R9 ;  /* 0x0000005451097223 */ /* 0x040fe20000000009 */
[--C-:B------:R-:W-:Y:S02]  /*75b0*/  HADD2.F32 R82, -RZ, R138.reuse.H0_H0 ;  /* 0x2000008aff527230 */ /* 0x100fe40000004100 */
[C---:B------:R-:W-:Y:S01]  /*75c0*/  FMUL R10, R78.reuse, R10 ;  /* 0x0000000a4e0a7220 */ /* 0x040fe20000400000 */
[----:B------:R-:W-:Y:S02]  /*75d0*/  HADD2.F32 R83, -RZ, R138.H1_H1 ;  /* 0x3000008aff537230 */ /* 0x000fe40000004100 */
[C---:B------:R-:W-:Y:S01]  /*75e0*/  FMUL R11, R78.reuse, R11 ;  /* 0x0000000b4e0b7220 */ /* 0x040fe20000400000 */
[----:B------:R-:W-:Y:S02]  /*75f0*/  HADD2.F32 R89, -RZ, R150.H0_H0 ;  /* 0x20000096ff597230 */ /* 0x000fe40000004100 */
[C---:B------:R-:W-:Y:S01]  /*7600*/  FFMA R10, R81.reuse, R85, R10 ;  /* 0x00000055510a7223 */ /* 0x040fe2000000000a */
[--C-:B------:R-:W-:Y:S02]  /*7610*/  HADD2.F32 R134, -RZ, R136.reuse.H0_H0 ;  /* 0x20000088ff867230 */ /* 0x100fe40000004100 */
[C---:B------:R-:W-:Y:S01]  /*7620*/  FFMA R11, R81.reuse, R86, R11 ;  /* 0x00000056510b7223 */ /* 0x040fe2000000000b */
[C---:B------:R-:W-:Y:S01]  /*7630*/  FFMA R12, R81.reuse, R87, R12 ;  /* 0x00000057510c7223 */ /* 0x040fe2000000000c */
[----:B------:R-:W-:Y:S01]  /*7640*/  FFMA R13, R81, R88, R13 ;  /* 0x00000058510d7223 */ /* 0x000fe2000000000d */
[----:B------:R-:W-:Y:S01]  /*7650*/  F2FP.SATFINITE.E4M3.F32.PACK_AB_MERGE_C R86, R7, R6, RZ ;  /* 0x000000060756723e */ /* 0x000fe200048070ff */
[C---:B------:R-:W-:Y:S01]  /*7660*/  FMUL R7, R78.reuse, R24 ;  /* 0x000000184e077220 */ /* 0x040fe20000400000 */
[----:B------:R-:W-:Y:S01]  /*7670*/  F2FP.SATFINITE.E4M3.F32.PACK_AB_MERGE_C R138, R11, R10, RZ ;  /* 0x0000000a0b8a723e */ /* 0x000fe200048070ff */
[C---:B------:R-:W-:Y:S01]  /*7680*/  FMUL R10, R78.reuse, R25 ;  /* 0x000000194e0a7220 */ /* 0x040fe20000400000 */
[C---:B------:R-:W-:Y:S01]  /*7690*/  FMUL R25, R78.reuse, R32 ;  /* 0x000000204e197220 */ /* 0x040fe20000400000 */
[----:B------:R-:W-:Y:S02]  /*76a0*/  HADD2.F32 R137, -RZ, R136.H1_H1 ;  /* 0x30000088ff897230 */ /* 0x000fe40000004100 */
[C---:B------:R-:W-:Y:S01]  /*76b0*/  FMUL R14, R78.reuse, R14 ;  /* 0x0000000e4e0e7220 */ /* 0x040fe20000400000 */
[----:B------:R-:W-:Y:S02]  /*76c0*/  HADD2.F32 R90, -RZ, R150.H1_H1 ;  /* 0x30000096ff5a7230 */ /* 0x000fe40000004100 */
[C---:B------:R-:W-:Y:S01]  /*76d0*/  FMUL R15, R78.reuse, R15 ;  /* 0x0000000f4e0f7220 */ /* 0x040fe20000400000 */
[--C-:B------:R-:W-:Y:S02]  /*76e0*/  HADD2.F32 R93, -RZ, R151.reuse.H0_H0 ;  /* 0x20000097ff5d7230 */ /* 0x100fe40000004100 */
[C---:B------:R-:W-:Y:S01]  /*76f0*/  FFMA R14, R81.reuse, R89, R14 ;  /* 0x00000059510e7223 */ /* 0x040fe2000000000e */
[----:B------:R-:W-:Y:S02]  /*7700*/  HADD2.F32 R94, -RZ, R151.H1_H1 ;  /* 0x30000097ff5e7230 */ /* 0x000fe40000004100 */
[C---:B------:R-:W-:Y:S01]  /*7710*/  FFMA R15, R81.reuse, R90, R15 ;  /* 0x0000005a510f7223 */ /* 0x040fe2000000000f */
[C---:B------:R-:W-:Y:S01]  /*7720*/  FFMA R16, R81.reuse, R91, R16 ;  /* 0x0000005b51107223 */ /* 0x040fe20000000010 */
[----:B------:R-:W-:Y:S01]  /*7730*/  FFMA R17, R81, R92, R17 ;  /* 0x0000005c51117223 */ /* 0x000fe20000000011 */
[C---:B------:R-:W-:Y:S01]  /*7740*/  FMUL R18, R78.reuse, R18 ;  /* 0x000000124e127220 */ /* 0x040fe20000400000 */
[C---:B------:R-:W-:Y:S01]  /*7750*/  FMUL R19, R78.reuse, R19 ;  /* 0x000000134e137220 */ /* 0x040fe20000400000 */
[--C-:B------:R-:W-:Y:S01]  /*7760*/  HADD2.F32 R96, -RZ, R152.reuse.H0_H0 ;  /* 0x20000098ff607230 */ /* 0x100fe20000004100 */
[----:B------:R-:W-:Y:S01]  /*7770*/  F2FP.SATFINITE.E4M3.F32.PACK_AB_MERGE_C R14, R15, R14, RZ ;  /* 0x0000000e0f0e723e */ /* 0x000fe200048070ff */
[C---:B------:R-:W-:Y:S01]  /*7780*/  FFMA R18, R81.reuse, R93, R18 ;  /* 0x0000005d51127223 */ /* 0x040fe20000000012 */
[C---:B------:R-:W-:Y:S01]  /*7790*/  FFMA R19, R81.reuse, R94, R19 ;  /* 0x0000005e51137223 */ /* 0x040fe20000000013 */
[C---:B------:R-:W-:Y:S01]  /*77a0*/  FFMA R0, R81.reuse, R95, R0 ;  /* 0x0000005f51007223 */ /* 0x040fe20000000000 */
[----:B------:R-:W-:Y:S01]  /*77b0*/  FFMA R2, R81, R97, R2 ;  /* 0x0000006151027223 */ /* 0x000fe20000000002 */
[----:B------:R-:W-:Y:S02]  /*77c0*/  HADD2.F32 R99, -RZ, R152.H1_H1 ;  /* 0x30000098ff637230 */ /* 0x000fe40000004100 */
[C---:B------:R-:W-:Y:S01]  /*77d0*/  FMUL R3, R78.reuse, R22 ;  /* 0x000000164e037220 */ /* 0x040fe20000400000 */
[----:B------:R-:W-:Y:S01]  /*77e0*/  F2FP.SATFINITE.E4M3.F32.PACK_AB_MERGE_C R18, R19, R18, RZ ;  /* 0x000000121312723e */ /* 0x000fe200048070ff */
[C---:B------:R-:W-:Y:S01]  /*77f0*/  FMUL R22, R78.reuse, R29 ;  /* 0x0000001d4e167220 */ /* 0x040fe20000400000 */
[C---:B------:R-:W-:Y:S01]  /*7800*/  FMUL R29, R78.reuse, R36 ;  /* 0x000000244e1d7220 */ /* 0x040fe20000400000 */
[C---:B------:R-:W-:Y:S01]  /*7810*/  FFMA R3, R81.reuse, R96, R3 ;  /* 0x0000006051037223 */ /* 0x040fe20000000003 */
[C---:B------:R-:W-:Y:S01]  /*7820*/  FMUL R6, R78.reuse, R23 ;  /* 0x000000174e067220 */ /* 0x040fe20000400000 */
[--C-:B------:R-:W-:Y:S02]  /*7830*/  HADD2.F32 R100, -RZ, R153.reuse.H0_H0 ;  /* 0x20000099ff647230 */ /* 0x100fe40000004100 */
[C---:B------:R-:W-:Y:S01]  /*7840*/  FMUL R11, R78.reuse, R26 ;  /* 0x0000001a4e0b7220 */ /* 0x040fe20000400000 */
[----:B------:R-:W-:Y:S02]  /*7850*/  HADD2.F32 R103, -RZ, R153.H1_H1 ;  /* 0x30000099ff677230 */ /* 0x000fe40000004100 */
[C---:B------:R-:W-:Y:S01]  /*7860*/  FFMA R6, R81.reuse, R99, R6 ;  /* 0x0000006351067223 */ /* 0x040fe20000000006 */
[C---:B------:R-:W-:Y:S01]  /*7870*/  FFMA R7, R81.reuse, R98, R7 ;  /* 0x0000006251077223 */ /* 0x040fe20000000007 */
[C---:B------:R-:W-:Y:S01]  /*7880*/  FFMA R10, R81.reuse, R101, R10 ;  /* 0x00000065510a7223 */ /* 0x040fe2000000000a */
[C---:B------:R-:W-:Y:S01]  /*7890*/  FFMA R11, R81.reuse, R100, R11 ;  /* 0x00000064510b7223 */ /* 0x040fe2000000000b */
[----:B------:R-:W-:Y:S01]  /*78a0*/  FMUL R26, R78, R33 ;  /* 0x000000214e1a7220 */ /* 0x000fe20000400000 */
[----:B------:R-:W-:Y:S01]  /*78b0*/  F2FP.SATFINITE.E4M3.F32.PACK_AB_MERGE_C R3, R6, R3, RZ ;  /* 0x000000030603723e */ /* 0x000fe200048070ff */
[C---:B------:R-:W-:Y:S01]  /*78c0*/  FMUL R33, R78.reuse, R40 ;  /* 0x000000284e217220 */ /* 0x040fe20000400000 */
        /* <DEDUP_REMOVED lines=8> */
[C---:B------:R-:W-:Y:S01]  /*7950*/  FMUL R30, R78.reuse, R37 ;  /* 0x000000254e1e7220 */ /* 0x040fe20000400000 */
[C---:B------:R-:W-:Y:S01]  /*7960*/  FMUL R37, R78.reuse, R44 ;  /* 0x0000002c4e257220 */ /* 0x040fe20000400000 */
[C---:B------:R-:W-:Y:S01]  /*7970*/  FMUL R24, R78.reuse, R31 ;  /* 0x0000001f4e187220 */ /* 0x040fe20000400000 */
[----:B------:R-:W-:Y:S01]  /*7980*/  F2FP.F16.E4M3.UNPACK_B R158, R158.H1 ;  /* 0x0000009eff9e723e */ /* 0x000fe200030006ff */
[--C-:B------:R-:W-:Y:S02]  /*7990*/  HADD2.F32 R108, -RZ, R155.reuse.H0_H0 ;  /* 0x2000009bff6c7230 */ /* 0x100fe40000004100 */
[----:B------:R-:W-:Y:S01]  /*79a0*/  FMUL R27, R78, R34 ;  /* 0x000000224e1b7220 */ /* 0x000fe20000400000 */
[----:B------:R-:W-:Y:S02]  /*79b0*/  HADD2.F32 R111, -RZ, R155.H1_H1 ;  /* 0x3000009bff6f7230 */ /* 0x000fe40000004100 */
[C---:B------:R-:W-:Y:S01]  /*79c0*/  FFMA R24, R81.reuse, R107, R24 ;  /* 0x0000006b51187223 */ /* 0x040fe20000000018 */
[----:B------:R-:W-:Y:S01]  /*79d0*/  F2FP.F16.E4M3.UNPACK_B R159, R159.H1 ;  /* 0x0000009fff9f723e */ /* 0x000fe200030006ff */
[C---:B------:R-:W-:Y:S01]  /*79e0*/  FFMA R25, R81.reuse, R106, R25 ;  /* 0x0000006a51197223 */ /* 0x040fe20000000019 */
[C---:B------:R-:W-:Y:S01]  /*79f0*/  FFMA R26, R81.reuse, R109, R26 ;  /* 0x0000006d511a7223 */ /* 0x040fe2000000001a */
[----:B------:R-:W-:Y:S01]  /*7a00*/  F2FP.F16.E4M3.UNPACK_B R160, R160.H1 ;  /* 0x000000a0ffa0723e */ /* 0x000fe200030006ff */
[C---:B------:R-:W-:Y:S01]  /*7a10*/  FFMA R27, R81.reuse, R108, R27 ;  /* 0x0000006c511b7223 */ /* 0x040fe2000000001b */
[----:B------:R-:W-:Y:S01]  /*7a20*/  F2FP.SATFINITE.E4M3.F32.PACK_AB_MERGE_C R6, R24, R23, RZ ;  /* 0x000000171806723e */ /* 0x000fe200048070ff */
[C---:B------:R-:W-:Y:S01]  /*7a30*/  FMUL R34, R78.reuse, R41 ;  /* 0x000000294e227220 */ /* 0x040fe20000400000 */
[C---:B------:R-:W-:Y:S01]  /*7a40*/  FMUL R41, R78.reuse, R48 ;  /* 0x000000304e297220 */ /* 0x040fe20000400000 */
[----:B------:R-:W-:Y:S01]  /*7a50*/  FMUL R28, R78, R35 ;  /* 0x000000234e1c7220 */ /* 0x000fe20000400000 */
[----:B------:R-:W-:Y:S01]  /*7a60*/  F2FP.F16.E4M3.UNPACK_B R161, R161.H1 ;  /* 0x000000a1ffa1723e */ /* 0x000fe200030006ff */
[--C-:B------:R-:W-:Y:S01]  /*7a70*/  HADD2.F32 R112, -RZ, R156.reuse.H0_H0 ;  /* 0x2000009cff707230 */ /* 0x100fe20000004100 */
[----:B------:R-:W-:Y:S01]  /*7a80*/  F2FP.SATFINITE.E4M3.F32.PACK_AB_MERGE_C R6, R22, R21, R6 ;  /* 0x000000151606723e */ /* 0x000fe20004807006 */
[C---:B------:R-:W-:Y:S01]  /*7a90*/  FFMA R28, R81.reuse, R111, R28 ;  /* 0x0000006f511c7223 */ /* 0x040fe2000000001c */
[C---:B------:R-:W-:Y:S01]  /*7aa0*/  FFMA R29, R81.reuse, R110, R29 ;  /* 0x0000006e511d7223 */ /* 0x040fe2000000001d */
[C---:B------:R-:W-:Y:S01]  /*7ab0*/  FFMA R30, R81.reuse, R113, R30 ;  /* 0x00000071511e7223 */ /* 0x040fe2000000001e */
[----:B------:R-:W-:Y:S02]  /*7ac0*/  HADD2.F32 R115, -RZ, R156.H1_H1 ;  /* 0x3000009cff737230 */ /* 0x000fe40000004100 */
[C---:B------:R-:W-:Y:S01]  /*7ad0*/  FMUL R31, R78.reuse, R38 ;  /* 0x000000264e1f7220 */ /* 0x040fe20000400000 */
[----:B------:R-:W-:Y:S01]  /*7ae0*/  F2FP.F16.E4M3.UNPACK_B R162, R162.H1 ;  /* 0x000000a2ffa2723e */ /* 0x000fe200030006ff */
[C---:B------:R-:W-:Y:S01]  /*7af0*/  FMUL R38, R78.reuse, R45 ;  /* 0x0000002d4e267220 */ /* 0x040fe20000400000 */
[C---:B------:R-:W-:Y:S01]  /*7b00*/  FMUL R45, R78.reuse, R52 ;  /* 0x000000344e2d7220 */ /* 0x040fe20000400000 */
[----:B------:R-:W-:Y:S01]  /*7b10*/  F2FP.F16.E4M3.UNPACK_B R163, R163.H1 ;  /* 0x000000a3ffa3723e */ /* 0x000fe200030006ff */
[----:B------:R-:W-:Y:S01]  /*7b20*/  FFMA R31, R81, R112, R31 ;  /* 0x00000070511f7223 */ /* 0x000fe2000000001f */
[----:B------:R-:W-:Y:S01]  /*7b30*/  FMUL R52, R78, R59 ;  /* 0x0000003b4e347220 */ /* 0x000fe20000400000 */
[----:B------:R-:W-:Y:S01]  /*7b40*/  IADD3 R76, PT, PT, R76, 0x1, RZ ;  /* 0x000000014c4c7810 */ /* 0x000fe20007ffe0ff */
[C---:B------:R-:W-:Y:S01]  /*7b50*/  FMUL R59, R78.reuse, R66 ;  /* 0x000000424e3b7220 */ /* 0x040fe20000400000 */
[----:B------:R-:W-:Y:S01]  /*7b60*/  F2FP.SATFINITE.E4M3.F32.PACK_AB_MERGE_C R66, R13, R12, R14 ;  /* 0x0000000c0d42723e */ /* 0x000fe2000480700e */
[C---:B------:R-:W-:Y:S01]  /*7b70*/  FMUL R32, R78.reuse, R39 ;  /* 0x000000274e207220 */ /* 0x040fe20000400000 */
[--C-:B------:R-:W-:Y:S02]  /*7b80*/  HADD2.F32 R116, -RZ, R157.reuse.H0_H0 ;  /* 0x2000009dff747230 */ /* 0x100fe40000004100 */
[C---:B------:R-:W-:Y:S01]  /*7b90*/  FMUL R35, R78.reuse, R42 ;  /* 0x0000002a4e237220 */ /* 0x040fe20000400000 */
[----:B------:R-:W-:Y:S02]  /*7ba0*/  HADD2.F32 R119, -RZ, R157.H1_H1 ;  /* 0x3000009dff777230 */ /* 0x000fe40000004100 */
[C---:B------:R-:W-:Y:S01]  /*7bb0*/  FFMA R32, R81.reuse, R115, R32 ;  /* 0x0000007351207223 */ /* 0x040fe20000000020 */
[----:B------:R-:W-:Y:S01]  /*7bc0*/  FMUL R36, R78, R43 ;  /* 0x0000002b4e247220 */ /* 0x000fe20000400000 */
[C---:B------:R-:W-:Y:S01]  /*7bd0*/  FFMA R33, R81.reuse, R114, R33 ;  /* 0x0000007251217223 */ /* 0x040fe20000000021 */
[C---:B------:R-:W-:Y:S01]  /*7be0*/  FFMA R34, R81.reuse, R117, R34 ;  /* 0x0000007551227223 */ /* 0x040fe20000000022 */
[--C-:B------:R-:W-:Y:S01]  /*7bf0*/  HADD2.F32 R120, -RZ, R158.reuse.H0_H0 ;  /* 0x2000009eff787230 */ /* 0x100fe20000004100 */
[----:B------:R-:W-:Y:S01]  /*7c00*/  F2FP.SATFINITE.E4M3.F32.PACK_AB_MERGE_C R32, R32, R31, RZ ;  /* 0x0000001f2020723e */ /* 0x000fe200048070ff */
[C---:B------:R-:W-:Y:S01]  /*7c10*/  FFMA R35, R81.reuse, R116, R35 ;  /* 0x0000007451237223 */ /* 0x040fe20000000023 */
[----:B------:R-:W-:Y:S02]  /*7c20*/  HADD2.F32 R123, -RZ, R158.H1_H1 ;  /* 0x3000009eff7b7230 */ /* 0x000fe40000004100 */
[----:B------:R-:W-:Y:S01]  /*7c30*/  FMUL R39, R78, R46 ;  /* 0x0000002e4e277220 */ /* 0x000fe20000400000 */
[----:B------:R-:W-:Y:S01]  /*7c40*/  F2FP.SATFINITE.E4M3.F32.PACK_AB_MERGE_C R32, R30, R29, R32 ;  /* 0x0000001d1e20723e */ /* 0x000fe20004807020 */
[C---:B------:R-:W-:Y:S01]  /*7c50*/  FFMA R36, R81.reuse, R119, R36 ;  /* 0x0000007751247223 */ /* 0x040fe20000000024 */
[C---:B------:R-:W-:Y:S01]  /*7c60*/  FMUL R40, R78.reuse, R47 ;  /* 0x0000002f4e287220 */ /* 0x040fe20000400000 */
[C---:B------:R-:W-:Y:S01]  /*7c70*/  FFMA R37, R81.reuse, R118, R37 ;  /* 0x0000007651257223 */ /* 0x040fe20000000025 */
[C---:B------:R-:W-:Y:S01]  /*7c80*/  FFMA R38, R81.reuse, R121, R38 ;  /* 0x0000007951267223 */ /* 0x040fe20000000026 */
[C---:B------:R-:W-:Y:S01]  /*7c90*/  FMUL R42, R78.reuse, R49 ;  /* 0x000000314e2a7220 */ /* 0x040fe20000400000 */
[--C-:B------:R-:W-:Y:S02]  /*7ca0*/  HADD2.F32 R124, -RZ, R159.reuse.H0_H0 ;  /* 0x2000009fff7c7230 */ /* 0x100fe40000004100 */
[C---:B------:R-:W-:Y:S01]  /*7cb0*/  FFMA R39, R81.reuse, R120, R39 ;  /* 0x0000007851277223 */ /* 0x040fe20000000027 */
[----:B------:R-:W-:Y:S02]  /*7cc0*/  HADD2.F32 R127, -RZ, R159.H1_H1 ;  /* 0x3000009fff7f7230 */ /* 0x000fe40000004100 */
[C---:B------:R-:W-:Y:S01]  /*7cd0*/  FMUL R43, R78.reuse, R50 ;  /* 0x000000324e2b7220 */ /* 0x040fe20000400000 */
[C---:B------:R-:W-:Y:S01]  /*7ce0*/  FFMA R40, R81.reuse, R123, R40 ;  /* 0x0000007b51287223 */ /* 0x040fe20000000028 */
[C---:B------:R-:W-:Y:S01]  /*7cf0*/  FMUL R44, R78.reuse, R51 ;  /* 0x000000334e2c7220 */ /* 0x040fe20000400000 */
[C---:B------:R-:W-:Y:S01]  /*7d00*/  FFMA R41, R81.reuse, R122, R41 ;  /* 0x0000007a51297223 */ /* 0x040fe20000000029 */
[C---:B------:R-:W-:Y:S01]  /*7d10*/  FMUL R50, R78.reuse, R57 ;  /* 0x000000394e327220 */ /* 0x040fe20000400000 */
[C---:B------:R-:W-:Y:S01]  /*7d20*/  FMUL R57, R78.reuse, R64 ;  /* 0x000000404e397220 */ /* 0x040fe20000400000 */
[----:B------:R-:W-:Y:S01]  /*7d30*/  FFMA R42, R81, R125, R42 ;  /* 0x0000007d512a7223 */ /* 0x000fe2000000002a */
[C---:B------:R-:W-:Y:S01]  /*7d40*/  FMUL R46, R78.reuse, R53 ;  /* 0x000000354e2e7220 */ /* 0x040fe20000400000 */
[--C-:B------:R-:W-:Y:S01]  /*7d50*/  HADD2.F32 R128, -RZ, R160.reuse.H0_H0 ;  /* 0x200000a0ff807230 */ /* 0x100fe20000004100 */
[----:B------:R-:W-:Y:S01]  /*7d60*/  F2FP.SATFINITE.E4M3.F32.PACK_AB_MERGE_C R64, R5, R4, R86 ;  /* 0x000000040540723e */ /* 0x000fe20004807056 */
[C---:B------:R-:W-:Y:S01]  /*7d70*/  FMUL R51, R78.reuse, R58 ;  /* 0x0000003a4e337220 */ /* 0x040fe20000400000 */
[C---:B------:R-:W-:Y:S01]  /*7d80*/  FMUL R53, R78.reuse, R60 ;  /* 0x0000003c4e357220 */ /* 0x040fe20000400000 */
[C---:B------:R-:W-:Y:S01]  /*7d90*/  FFMA R43, R81.reuse, R124, R43 ;  /* 0x0000007c512b7223 */ /* 0x040fe2000000002b */
[----:B------:R-:W-:Y:S02]  /*7da0*/  HADD2.F32 R131, -RZ, R160.H1_H1 ;  /* 0x300000a0ff837230 */ /* 0x000fe40000004100 */
[C---:B------:R-:W-:Y:S01]  /*7db0*/  FMUL R47, R78.reuse, R54 ;  /* 0x000000364e2f7220 */ /* 0x040fe20000400000 */
[C---:B------:R-:W-:Y:S01]  /*7dc0*/  FMUL R58, R78.reuse, R65 ;  /* 0x000000414e3a7220 */ /* 0x040fe20000400000 */
[----:B------:R-:W-:Y:S01]  /*7dd0*/  FMUL R60, R78, R67 ;  /* 0x000000434e3c7220 */ /* 0x000fe20000400000 */
[----:B------:R-:W-:Y:S01]  /*7de0*/  F2FP.SATFINITE.E4M3.F32.PACK_AB_MERGE_C R5, R20, R11, RZ ;  /* 0x0000000b1405723e */ /* 0x000fe200048070ff */
[----:B------:R-:W-:Y:S01]  /*7df0*/  FFMA R44, R81, R127, R44 ;  /* 0x0000007f512c7223 */ /* 0x000fe2000000002c */
[C---:B------:R-:W-:Y:S01]  /*7e00*/  FMUL R48, R78.reuse, R55 ;  /* 0x000000374e307220 */ /* 0x040fe20000400000 */
[----:B------:R-:W-:Y:S01]  /*7e10*/  F2FP.SATFINITE.E4M3.F32.PACK_AB_MERGE_C R65, R9, R8, R138 ;  /* 0x000000080941723e */ /* 0x000fe2000480708a */
[----:B------:R-:W-:Y:S01]  /*7e20*/  FFMA R45, R81, R126, R45 ;  /* 0x0000007e512d7223 */ /* 0x000fe2000000002d */
[----:B------:R-:W-:Y:S01]  /*7e30*/  F2FP.SATFINITE.E4M3.F32.PACK_AB_MERGE_C R67, R17, R16, R18 ;  /* 0x000000101143723e */ /* 0x000fe20004807012 */
[----:B------:R-:W-:Y:S01]  /*7e40*/  FMUL R49, R78, R56 ;  /* 0x000000384e317220 */ /* 0x000fe20000400000 */
[C---:B------:R-:W-:Y:S01]  /*7e50*/  FFMA R46, R81.reuse, R129, R46 ;  /* 0x00000081512e7223 */ /* 0x040fe2000000002e */
[--C-:B------:R-:W-:Y:S02]  /*7e60*/  HADD2.F32 R132, -RZ, R161.reuse.H0_H0 ;  /* 0x200000a1ff847230 */ /* 0x100fe40000004100 */
[C---:B------:R-:W-:Y:S01]  /*7e70*/  FFMA R47, R81.reuse, R128, R47 ;  /* 0x00000080512f7223 */ /* 0x040fe2000000002f */
[----:B------:R1:W-:Y:S01]  /*7e80*/  STS.128 [R172+UR49+0x6200], R64 ;  /* 0x00620040ac007988 */ /* 0x0003e20008000c31 */
[----:B------:R-:W-:Y:S01]  /*7e90*/  HADD2.F32 R135, -RZ, R161.H1_H1 ;  /* 0x300000a1ff877230 */ /* 0x000fe20000004100 */
[----:B------:R-:W-:Y:S01]  /*7ea0*/  F2FP.SATFINITE.E4M3.F32.PACK_AB_MERGE_C R5, R10, R7, R5 ;  /* 0x000000070a05723e */ /* 0x000fe20004807005 */
[C---:B------:R-:W-:Y:S01]  /*7eb0*/  FFMA R48, R81.reuse, R131, R48 ;  /* 0x0000008351307223 */ /* 0x040fe20000000030 */
[----:B------:R-:W-:Y:S01]  /*7ec0*/  F2FP.SATFINITE.E4M3.F32.PACK_AB_MERGE_C R7, R28, R27, RZ ;  /* 0x0000001b1c07723e */ /* 0x000fe200048070ff */
        /* <DEDUP_REMOVED lines=8> */
[----:B------:R-:W-:Y:S01]  /*7f50*/  FMUL R56, R78, R63 ;  /* 0x0000003f4e387220 */ /* 0x000fe20000400000 */
[----:B------:R-:W-:Y:S01]  /*7f60*/  F2FP.SATFINITE.E4M3.F32.PACK_AB_MERGE_C R4, R2, R0, R3 ;  /* 0x000000000204723e */ /* 0x000fe20004807003 */
[C---:B------:R-:W-:Y:S01]  /*7f70*/  FFMA R53, R81.reuse, R134, R53 ;  /* 0x0000008651357223 */ /* 0x040fe20000000035 */
[----:B------:R-:W-:Y:S01]  /*7f80*/  F2FP.SATFINITE.E4M3.F32.PACK_AB_MERGE_C R7, R26, R25, R7 ;  /* 0x000000191a07723e */ /* 0x000fe20004807007 */
[C---:B------:R-:W-:Y:S01]  /*7f90*/  FFMA R54, R81.reuse, R137, R54 ;  /* 0x0000008951367223 */ /* 0x040fe20000000036 */
[--C-:B------:R-:W-:Y:S02]  /*7fa0*/  HADD2.F32 R84, -RZ, R163.reuse.H0_H0 ;  /* 0x200000a3ff547230 */ /* 0x100fe40000004100 */
[C---:B------:R-:W-:Y:S01]  /*7fb0*/  FFMA R55, R81.reuse, R136, R55 ;  /* 0x0000008851377223 */ /* 0x040fe20000000037 */
[----:B------:R-:W-:Y:S01]  /*7fc0*/  HADD2.F32 R85, -RZ, R163.H1_H1 ;  /* 0x300000a3ff557230 */ /* 0x000fe20000004100 */
[----:B------:R1:W-:Y:S01]  /*7fd0*/  STS.128 [R204+0x6010], R4 ;  /* 0x00601004cc007388 */ /* 0x0003e20000000c00 */
[----:B------:R-:W-:Y:S01]  /*7fe0*/  F2FP.SATFINITE.E4M3.F32.PACK_AB_MERGE_C R35, R36, R35, RZ ;  /* 0x000000232423723e */ /* 0x000fe200048070ff */
[C---:B------:R-:W-:Y:S01]  /*7ff0*/  FFMA R56, R81.reuse, R139, R56 ;  /* 0x0000008b51387223 */ /* 0x040fe20000000038 */
[----:B------:R-:W-:Y:S01]  /*8000*/  F2FP.SATFINITE.E4M3.F32.PACK_AB_MERGE_C R39, R40, R39, RZ ;  /* 0x000000272827723e */ /* 0x000fe200048070ff */
[C---:B------:R-:W-:Y:S01]  /*8010*/  FFMA R57, R81.reuse, R82, R57 ;  /* 0x0000005251397223 */ /* 0x040fe20000000039 */
[----:B------:R-:W-:Y:S01]  /*8020*/  F2FP.SATFINITE.E4M3.F32.PACK_AB_MERGE_C R43, R44, R43, RZ ;  /* 0x0000002b2c2b723e */ /* 0x000fe200048070ff */
[C---:B------:R-:W-:Y:S01]  /*8030*/  FFMA R58, R81.reuse, R83, R58 ;  /* 0x00000053513a7223 */ /* 0x040fe2000000003a */
[C---:B------:R-:W-:Y:S01]  /*8040*/  FFMA R59, R81.reuse, R84, R59 ;  /* 0x00000054513b7223 */ /* 0x040fe2000000003b */
[----:B------:R-:W-:Y:S01]  /*8050*/  F2FP.SATFINITE.E4M3.F32.PACK_AB_MERGE_C R33, R34, R33, R35 ;  /* 0x000000212221723e */ /* 0x000fe20004807023 */
        /* <DEDUP_REMOVED lines=11> */
[----:B------:R-:W-:Y:S05]  /*8110*/  F2FP.SATFINITE.E4M3.F32.PACK_AB_MERGE_C R51, R58, R57, R59 ;  /* 0x000000393a33723e */ /* 0x000fea000480703b */
        /* <DEDUP_REMOVED lines=9> */
[----:B------:R-:W-:Y:S02]  /*81b0*/  UIADD3 UR8, UP0, UPT, UR52, 0x680, URZ ;  /* 0x0000068034087890 */ /* 0x000fe4000ff1e0ff */
[----:B------:R-:W-:Y:S02]  /*81c0*/  UIADD3 UR5, UPT, UPT, UR41, 0x40, URZ ;  /* 0x0000004029057890 */ /* 0x000fe4000fffe0ff */
[----:B------:R-:W-:Y:S02]  /*81d0*/  UIADD3 UR4, UPT, UPT, UR49, 0x6200, URZ ;  /* 0x0000620031047890 */ /* 0x000fe4000fffe0ff */
[----:B------:R-:W-:Y:S01]  /*81e0*/  UIADD3.X UR9, UPT, UPT, URZ, UR53, URZ, UP0, !UPT ;  /* 0x00000035ff097290 */ /* 0x000fe200087fe4ff */
[----:B------:R-:W-:Y:S01]  /*81f0*/  UMOV UR6, UR42 ;  /* 0x0000002a00067c82 */ /* 0x000fe20008000000 */
[----:B------:R-:W-:Y:S07]  /*8200*/  UMOV UR7, UR36 ;  /* 0x0000002400077c82 */ /* 0x000fee0008000000 */
[----:B------:R2:W-:Y:S01]  /*8210*/  UTMASTG.3D [UR4], [UR8] ;  /* 0x00000004080073b5 */ /* 0x0005e20008010000 */
[----:B------:R0:W-:Y:S01]  /*8220*/  UTMACMDFLUSH ;  /* 0x00000000000079b7 */ /* 0x0001e20000000000 */
[----:B--2---:R-:W-:Y:S04]  /*8230*/  DEPBAR.LE SB0, 0x1 ;  /* 0x000080400000791a */ /* 0x004fe80000000000 */
.L_x_106:
[----:B------:R-:W-:Y:S05]  /*8240*/  BSYNC.RECONVERGENT B0 ;  /* 0x0000000000007941 */ /* 0x000fea0003800200 */
.L_x_105:
[----:B------:R-:W-:Y:S01]  /*8250*/  BAR.SYNC.DEFER_BLOCKING 0x1, 0x80 ;  /* 0x0042000000007b1d */ /* 0x000fe20000010000 */
[----:B------:R-:W-:Y:S01]  /*8260*/  ISETP.NE.AND P2, PT, R194, RZ, PT ;  /* 0x000000ffc200720c */ /* 0x000fe20003f45270 */
[----:B------:R-:W-:Y:S01]  /*8270*/  IMAD.IADD R20, R75, 0x1, R147 ;  /* 0x000000014b147824 */ /* 0x000fe200078e0293 */
[----:B------:R-:W-:Y:S01]  /*8280*/  ISETP.NE.AND P0, PT, R195, 0x2, PT ;  /* 0x00000002c300780c */ /* 0x000fe20003f05270 */
[----:B------:R-:W-:Y:S01]  /*8290*/  IMAD.IADD R21, R77, 0x1, R170 ;  /* 0x000000014d157824 */ /* 0x000fe200078e02aa */
[----:B------:R-:W-:Y:S02]  /*82a0*/  ISETP.NE.AND P1, PT, R76, 0x4, PT ;  /* 0x000000044c00780c */ /* 0x000fe40003f25270 */
[----:B------:R-:W-:Y:S02]  /*82b0*/  SEL R3, RZ, 0x1, P0 ;  /* 0x00000001ff037807 */ /* 0x000fe40000000000 */
[----:B------:R-:W-:Y:S02]  /*82c0*/  SEL R0, RZ, 0x1, P1 ;  /* 0x00000001ff007807 */ /* 0x000fe40000800000 */
[----:B------:R-:W-:Y:S02]  /*82d0*/  LOP3.LUT R182, R182, R3, RZ, 0x3c, !PT ;  /* 0x00000003b6b67212 */ /* 0x000fe400078e3cff */
[----:B------:R-:W-:Y:S02]  /*82e0*/  LOP3.LUT R183, R183, R0, RZ, 0x3c, !PT ;  /* 0x00000000b7b77212 */ /* 0x000fe400078e3cff */
[----:B------:R-:W-:Y:S02]  /*82f0*/  @P2 R2UR UR36, R179 ;  /* 0x00000000b32422ca */ /* 0x000fe400000e0000 */
[----:B------:R-:W-:Y:S02]  /*8300*/  SEL R195, R195, RZ, P0 ;  /* 0x000000ffc3c37207 */ /* 0x000fe40000000000 */
[----:B------:R-:W-:Y:S01]  /*8310*/  SEL R76, R76, RZ, P1 ;  /* 0x000000ff4c4c7207 */ /* 0x000fe20000800000 */
[----:B------:R-:W-:Y:S10]  /*8320*/  @P2 BRA `(.L_x_107) ;  /* 0xffffffc400bc2947 */ /* 0x000ff4000383ffff */
[----:B------:R-:W-:Y:S05]  /*8330*/  EXIT ;  /* 0x000000000000794d */ /* 0x000fea0003800000 */
.L_x_19:
[----:B--2---:R2:W1:Y:S02]  /*8340*/  SYNCS.PHASECHK.TRANS64.TRYWAIT P0, [R3+URZ+0x100], R2 ;  /* 0x00010002030075a7 */ /* 0x00446400080011ff */
[----:B-1----:R-:W-:Y:S05]  /*8350*/  @!P0 NANOSLEEP.SYNCS 0x989680 ;  /* 0x009896800000895d */ /* 0x002fea0003900000 */
[----:B------:R-:W1:Y:S02]  /*8360*/  @!P0 SYNCS.PHASECHK.TRANS64 P0, [R3+URZ+0x100], R2 ;  /* 0x00010002030085a7 */ /* 0x000e6400080010ff */
[----:B-1----:R-:W-:Y:S05]  /*8370*/  @!P0 BRA `(.L_x_19) ;  /* 0xfffffffc00f08947 */ /* 0x002fea000383ffff */
[----:B------:R-:W-:Y:S05]  /*8380*/  BRA `(.L_x_108) ;  /* 0xffffff9000947947 */ /* 0x000fea000383ffff */
.L_x_22:
[----:B-1----:R-:W-:-:S07]  /*8390*/  MOV R2, UR33 ;  /* 0x0000002100027c02 */ /* 0x002fce0008000f00 */
.L_x_109:
[----:B-1----:R1:W2:Y:S02]  /*83a0*/  SYNCS.PHASECHK.TRANS64.TRYWAIT P0, [R2+URZ+0x30], R5 ;  /* 0x00003005020075a7 */ /* 0x0022a400080011ff */
[----:B--2---:R-:W-:Y:S05]  /*83b0*/  @!P0 NANOSLEEP.SYNCS 0x989680 ;  /* 0x009896800000895d */ /* 0x004fea0003900000 */
[----:B------:R-:W2:Y:S02]  /*83c0*/  @!P0 SYNCS.PHASECHK.TRANS64 P0, [R2+URZ+0x30], R5 ;  /* 0x00003005020085a7 */ /* 0x000ea400080010ff */
[----:B--2---:R-:W-:Y:S05]  /*83d0*/  @!P0 BRA `(.L_x_109) ;  /* 0xfffffffc00f08947 */ /* 0x004fea000383ffff */
[----:B------:R-:W-:Y:S05]  /*83e0*/  BRA `(.L_x_21) ;  /* 0xffffff9000e47947 */ /* 0x000fea000383ffff */
.L_x_28:
[----:B-1----:R-:W-:-:S07]  /*83f0*/  MOV R2, UR17 ;  /* 0x0000001100027c02 */ /* 0x002fce0008000f00 */
.L_x_110:
[----:B-1----:R1:W2:Y:S02]  /*8400*/  SYNCS.PHASECHK.TRANS64.TRYWAIT P0, [R2+URZ+0x30], R5 ;  /* 0x00003005020075a7 */ /* 0x0022a400080011ff */
[----:B--2---:R-:W-:Y:S05]  /*8410*/  @!P0 NANOSLEEP.SYNCS 0x989680 ;  /* 0x009896800000895d */ /* 0x004fea0003900000 */
[----:B------:R-:W2:Y:S02]  /*8420*/  @!P0 SYNCS.PHASECHK.TRANS64 P0, [R2+URZ+0x30], R5 ;  /* 0x00003005020085a7 */ /* 0x000ea400080010ff */
[----:B--2---:R-:W-:Y:S05]  /*8430*/  @!P0 BRA `(.L_x_110) ;  /* 0xfffffffc00f08947 */ /* 0x004fea000383ffff */
[----:B------:R-:W-:Y:S05]  /*8440*/  BRA `(.L_x_27) ;  /* 0xffffff9400887947 */ /* 0x000fea000383ffff */
.L_x_32:
[----:B-1----:R1:W2:Y:S02]  /*8450*/  SYNCS.PHASECHK.TRANS64.TRYWAIT P0, [R2+URZ+0x90], R3 ;  /* 0x00009003020075a7 */ /* 0x0022a400080011ff */
[----:B--2---:R-:W-:Y:S05]  /*8460*/  @!P0 NANOSLEEP.SYNCS 0x989680 ;  /* 0x009896800000895d */ /* 0x004fea0003900000 */
[----:B------:R-:W2:Y:S02]  /*8470*/  @!P0 SYNCS.PHASECHK.TRANS64 P0, [R2+URZ+0x90], R3 ;  /* 0x00009003020085a7 */ /* 0x000ea400080010ff */
[----:B--2---:R-:W-:Y:S05]  /*8480*/  @!P0 BRA `(.L_x_32) ;  /* 0xfffffffc00f08947 */ /* 0x004fea000383ffff */
[----:B------:R-:W-:Y:S05]  /*8490*/  BRA `(.L_x_111) ;  /* 0xffffff9800147947 */ /* 0x000fea000383ffff */
.L_x_36:
[----:B----4-:R-:W-:-:S07]  /*84a0*/  MOV R0, UR5 ;  /* 0x0000000500007c02 */ /* 0x010fce0008000f00 */
.L_x_112:
[----:B-1----:R1:W2:Y:S02]  /*84b0*/  SYNCS.PHASECHK.TRANS64.TRYWAIT P0, [R0+URZ], R3 ;  /* 0x00000003000075a7 */ /* 0x0022a400080011ff */
[----:B--2---:R-:W-:Y:S05]  /*84c0*/  @!P0 NANOSLEEP.SYNCS 0x989680 ;  /* 0x009896800000895d */ /* 0x004fea0003900000 */
[----:B------:R-:W2:Y:S02]  /*84d0*/  @!P0 SYNCS.PHASECHK.TRANS64 P0, [R0+URZ], R3 ;  /* 0x00000003000085a7 */ /* 0x000ea400080010ff */
[----:B--2---:R-:W-:Y:S05]  /*84e0*/  @!P0 BRA `(.L_x_112) ;  /* 0xfffffffc00f08947 */ /* 0x004fea000383ffff */
[----:B------:R-:W-:Y:S05]  /*84f0*/  BRA `(.L_x_113) ;  /* 0xffffff9c00847947 */ /* 0x000fea000383ffff */
.L_x_37:
[----:B----4-:R-:W-:-:S07]  /*8500*/  MOV R0, UR5 ;  /* 0x0000000500007c02 */ /* 0x010fce0008000f00 */
.L_x_114:
[----:B-1----:R1:W2:Y:S02]  /*8510*/  SYNCS.PHASECHK.TRANS64.TRYWAIT P0, [R0+URZ], R3 ;  /* 0x00000003000075a7 */ /* 0x0022a400080011ff */
[----:B--2---:R-:W-:Y:S05]  /*8520*/  @!P0 NANOSLEEP.SYNCS 0x989680 ;  /* 0x009896800000895d */ /* 0x004fea0003900000 */
[----:B------:R-:W2:Y:S02]  /*8530*/  @!P0 SYNCS.PHASECHK.TRANS64 P0, [R0+URZ], R3 ;  /* 0x00000003000085a7 */ /* 0x000ea400080010ff */
[----:B--2---:R-:W-:Y:S05]  /*8540*/  @!P0 BRA `(.L_x_114) ;  /* 0xfffffffc00f08947 */ /* 0x004fea000383ffff */
[----:B------:R-:W-:Y:S05]  /*8550*/  BRA `(.L_x_115) ;  /* 0xffffff9c00907947 */ /* 0x000fea000383ffff */
.L_x_38:
[----:B----4-:R-:W-:-:S07]  /*8560*/  MOV R0, UR5 ;  /* 0x0000000500007c02 */ /* 0x010fce0008000f00 */
.L_x_116:
[----:B-1----:R1:W2:Y:S02]  /*8570*/  SYNCS.PHASECHK.TRANS64.TRYWAIT P0, [R0+URZ], R3 ;  /* 0x00000003000075a7 */ /* 0x0022a400080011ff */
[----:B--2---:R-:W-:Y:S05]  /*8580*/  @!P0 NANOSLEEP.SYNCS 0x989680 ;  /* 0x009896800000895d */ /* 0x004fea0003900000 */
[----:B------:R-:W2:Y:S02]  /*8590*/  @!P0 SYNCS.PHASECHK.TRANS64 P0, [R0+URZ], R3 ;  /* 0x00000003000085a7 */ /* 0x000ea400080010ff */
[----:B--2---:R-:W-:Y:S05]  /*85a0*/  @!P0 BRA `(.L_x_116) ;  /* 0xfffffffc00f08947 */ /* 0x004fea000383ffff */
[----:B------:R-:W-:Y:S05]  /*85b0*/  BRA `(.L_x_117) ;  /* 0xffffff9c009c7947 */ /* 0x000fea000383ffff */
.L_x_39:
[----:B----4-:R-:W-:-:S07]  /*85c0*/  MOV R0, UR5 ;  /* 0x0000000500007c02 */ /* 0x010fce0008000f00 */
.L_x_118:
[----:B-1----:R1:W2:Y:S02]  /*85d0*/  SYNCS.PHASECHK.TRANS64.TRYWAIT P0, [R0+URZ], R3 ;  /* 0x00000003000075a7 */ /* 0x0022a400080011ff */
[----:B--2---:R-:W-:Y:S05]  /*85e0*/  @!P0 NANOSLEEP.SYNCS 0x989680 ;  /* 0x009896800000895d */ /* 0x004fea0003900000 */
[----:B------:R-:W2:Y:S02]  /*85f0*/  @!P0 SYNCS.PHASECHK.TRANS64 P0, [R0+URZ], R3 ;  /* 0x00000003000085a7 */ /* 0x000ea400080010ff */
[----:B--2---:R-:W-:Y:S05]  /*8600*/  @!P0 BRA `(.L_x_118) ;  /* 0xfffffffc00f08947 */ /* 0x004fea000383ffff */
[----:B------:R-:W-:Y:S05]  /*8610*/  BRA `(.L_x_119) ;  /* 0xffffff9c00a87947 */ /* 0x000fea000383ffff */
.L_x_40:
[----:B----4-:R-:W-:-:S07]  /*8620*/  MOV R0, UR5 ;  /* 0x0000000500007c02 */ /* 0x010fce0008000f00 */
.L_x_120:
[----:B-1----:R1:W2:Y:S02]  /*8630*/  SYNCS.PHASECHK.TRANS64.TRYWAIT P0, [R0+URZ], R3 ;  /* 0x00000003000075a7 */ /* 0x0022a400080011ff */
[----:B--2---:R-:W-:Y:S05]  /*8640*/  @!P0 NANOSLEEP.SYNCS 0x989680 ;  /* 0x009896800000895d */ /* 0x004fea0003900000 */
[----:B------:R-:W2:Y:S02]  /*8650*/  @!P0 SYNCS.PHASECHK.TRANS64 P0, [R0+URZ], R3 ;  /* 0x00000003000085a7 */ /* 0x000ea400080010ff */
[----:B--2---:R-:W-:Y:S05]  /*8660*/  @!P0 BRA `(.L_x_120) ;  /* 0xfffffffc00f08947 */ /* 0x004fea000383ffff */
[----:B------:R-:W-:Y:S05]  /*8670*/  BRA `(.L_x_121) ;  /* 0xffffff9c00b47947 */ /* 0x000fea000383ffff */
.L_x_43:
[----:B-1----:R1:W2:Y:S02]  /*8680*/  SYNCS.PHASECHK.TRANS64.TRYWAIT P0, [R0+URZ+0xf0], R5 ;  /* 0x0000f005000075a7 */ /* 0x0022a400080011ff */
[----:B--2---:R-:W-:Y:S05]  /*8690*/  @!P0 NANOSLEEP.SYNCS 0x989680 ;  /* 0x009896800000895d */ /* 0x004fea0003900000 */
[----:B------:R-:W2:Y:S02]  /*86a0*/  @!P0 SYNCS.PHASECHK.TRANS64 P0, [R0+URZ+0xf0], R5 ;  /* 0x0000f005000085a7 */ /* 0x000ea400080010ff */
[----:B--2---:R-:W-:Y:S05]  /*86b0*/  @!P0 BRA `(.L_x_43) ;  /* 0xfffffffc00f08947 */ /* 0x004fea000383ffff */
[----:B------:R-:W-:Y:S05]  /*86c0*/  BRA `(.L_x_122) ;  /* 0xffffffa000107947 */ /* 0x000fea000383ffff */
.L_x_44:
[----:B------:R-:W-:-:S07]  /*86d0*/  MOV R0, UR5 ;  /* 0x0000000500007c02 */ /* 0x000fce0008000f00 */
.L_x_123:
[----:B-1----:R1:W2:Y:S02]  /*86e0*/  SYNCS.PHASECHK.TRANS64.TRYWAIT P0, [R0+URZ+0xa0], R5 ;  /* 0x0000a005000075a7 */ /* 0x0022a400080011ff */
[----:B--2---:R-:W-:Y:S05]  /*86f0*/  @!P0 NANOSLEEP.SYNCS 0x989680 ;  /* 0x009896800000895d */ /* 0x004fea0003900000 */
[----:B------:R-:W2:Y:S02]  /*8700*/  @!P0 SYNCS.PHASECHK.TRANS64 P0, [R0+URZ+0xa0], R5 ;  /* 0x0000a005000085a7 */ /* 0x000ea400080010ff */
[----:B--2---:R-:W-:Y:S05]  /*8710*/  @!P0 BRA `(.L_x_123) ;  /* 0xfffffffc00f08947 */ /* 0x004fea000383ffff */
[----:B------:R-:W-:Y:S05]  /*8720*/  BRA `(.L_x_124) ;  /* 0xffffffa000207947 */ /* 0x000fea000383ffff */
.L_x_45:
[----:B-1----:R1:W2:Y:S02]  /*8730*/  SYNCS.PHASECHK.TRANS64.TRYWAIT P1, [R0+URZ+0x90], R5 ;  /* 0x00009005000075a7 */ /* 0x0022a400080211ff */
[----:B--2---:R-:W-:Y:S05]  /*8740*/  @!P1 NANOSLEEP.SYNCS 0x989680 ;  /* 0x009896800000995d */ /* 0x004fea0003900000 */
[----:B------:R-:W2:Y:S02]  /*8750*/  @!P1 SYNCS.PHASECHK.TRANS64 P1, [R0+URZ+0x90], R5 ;  /* 0x00009005000095a7 */ /* 0x000ea400080210ff */
[----:B--2---:R-:W-:Y:S05]  /*8760*/  @!P1 BRA `(.L_x_45) ;  /* 0xfffffffc00f09947 */ /* 0x004fea000383ffff */
[----:B------:R-:W-:Y:S05]  /*8770*/  BRA `(.L_x_125) ;  /* 0xffffffa000507947 */ /* 0x000fea000383ffff */
.L_x_48:
[----:B------:R-:W-:-:S07]  /*8780*/  MOV R0, UR5 ;  /* 0x0000000500007c02 */ /* 0x000fce0008000f00 */
.L_x_126:
[----:B-1----:R1:W2:Y:S02]  /*8790*/  SYNCS.PHASECHK.TRANS64.TRYWAIT P0, [R0+URZ+0xa0], R3 ;  /* 0x0000a003000075a7 */ /* 0x0022a400080011ff */
[----:B--2---:R-:W-:Y:S05]  /*87a0*/  @!P0 NANOSLEEP.SYNCS 0x989680 ;  /* 0x009896800000895d */ /* 0x004fea0003900000 */
[----:B------:R-:W2:Y:S02]  /*87b0*/  @!P0 SYNCS.PHASECHK.TRANS64 P0, [R0+URZ+0xa0], R3 ;  /* 0x0000a003000085a7 */ /* 0x000ea400080010ff */
[----:B--2---:R-:W-:Y:S05]  /*87c0*/  @!P0 BRA `(.L_x_126) ;  /* 0xfffffffc00f08947 */ /* 0x004fea000383ffff */
[----:B------:R-:W-:Y:S05]  /*87d0*/  BRA `(.L_x_47) ;  /* 0xffffffa000a47947 */ /* 0x000fea000383ffff */
.L_x_55:
[----:B-1----:R1:W2:Y:S02]  /*87e0*/  SYNCS.PHASECHK.TRANS64.TRYWAIT P1, [R0+URZ+0x90], R5 ;  /* 0x00009005000075a7 */ /* 0x0022a400080211ff */
[----:B--2---:R-:W-:Y:S05]  /*87f0*/  @!P1 NANOSLEEP.SYNCS 0x989680 ;  /* 0x009896800000995d */ /* 0x004fea0003900000 */
[----:B------:R-:W2:Y:S02]  /*8800*/  @!P1 SYNCS.PHASECHK.TRANS64 P1, [R0+URZ+0x90], R5 ;  /* 0x00009005000095a7 */ /* 0x000ea400080210ff */
[----:B--2---:R-:W-:Y:S05]  /*8810*/  @!P1 BRA `(.L_x_55) ;  /* 0xfffffffc00f09947 */ /* 0x004fea000383ffff */
[----:B------:R-:W-:Y:S05]  /*8820*/  BRA `(.L_x_127) ;  /* 0xffffffa800107947 */ /* 0x000fea000383ffff */
.L_x_56:
[----:B------:R-:W-:-:S07]  /*8830*/  MOV R3, UR7 ;  /* 0x0000000700037c02 */ /* 0x000fce0008000f00 */
.L_x_128:
[----:B-1----:R1:W2:Y:S02]  /*8840*/  SYNCS.PHASECHK.TRANS64.TRYWAIT P0, [R3+URZ+0xd0], R0 ;  /* 0x0000d000030075a7 */ /* 0x0022a400080011ff */
[----:B--2---:R-:W-:Y:S05]  /*8850*/  @!P0 NANOSLEEP.SYNCS 0x989680 ;  /* 0x009896800000895d */ /* 0x004fea0003900000 */
[----:B------:R-:W2:Y:S02]  /*8860*/  @!P0 SYNCS.PHASECHK.TRANS64 P0, [R3+URZ+0xd0], R0 ;  /* 0x0000d000030085a7 */ /* 0x000ea400080010ff */
[----:B--2---:R-:W-:Y:S05]  /*8870*/  @!P0 BRA `(.L_x_128) ;  /* 0xfffffffc00f08947 */ /* 0x004fea000383ffff */
[----:B------:R-:W-:Y:S05]  /*8880*/  BRA `(.L_x_129) ;  /* 0xffffffa800487947 */ /* 0x000fea000383ffff */
.L_x_59:
[----:B------:R-:W-:Y:S07]  /*8890*/  MOV R0, UR6 ;  /* 0x0000000600007c02 */ /* 0x000fee0008000f00 */
.L_x_130:
[----:B-1----:R1:W2:Y:S02]  /*88a0*/  SYNCS.PHASECHK.TRANS64.TRYWAIT P0, [R0+URZ], R3 ;  /* 0x00000003000075a7 */ /* 0x0022a400080011ff */
[----:B--2---:R-:W-:Y:S05]  /*88b0*/  @!P0 NANOSLEEP.SYNCS 0x989680 ;  /* 0x009896800000895d */ /* 0x004fea0003900000 */
[----:B------:R-:W2:Y:S02]  /*88c0*/  @!P0 SYNCS.PHASECHK.TRANS64 P0, [R0+URZ], R3 ;  /* 0x00000003000085a7 */ /* 0x000ea400080010ff */
[----:B--2---:R-:W-:Y:S05]  /*88d0*/  @!P0 BRA `(.L_x_130) ;  /* 0xfffffffc00f08947 */ /* 0x004fea000383ffff */
[----:B------:R-:W-:Y:S05]  /*88e0*/  BRA `(.L_x_58) ;  /* 0xffffffa800647947 */ /* 0x000fea000383ffff */
.L_x_62:
[----:B------:R-:W-:-:S07]  /*88f0*/  MOV R0, UR6 ;  /* 0x0000000600007c02 */ /* 0x000fce0008000f00 */
.L_x_131:
[----:B--2---:R2:W4:Y:S02]  /*8900*/  SYNCS.PHASECHK.TRANS64.TRYWAIT P0, [R0+URZ], R3 ;  /* 0x00000003000075a7 */ /* 0x00452400080011ff */
[----:B----4-:R-:W-:Y:S05]  /*8910*/  @!P0 NANOSLEEP.SYNCS 0x989680 ;  /* 0x009896800000895d */ /* 0x010fea0003900000 */
[----:B------:R-:W4:Y:S02]  /*8920*/  @!P0 SYNCS.PHASECHK.TRANS64 P0, [R0+URZ], R3 ;  /* 0x00000003000085a7 */ /* 0x000f2400080010ff */
[----:B----4-:R-:W-:Y:S05]  /*8930*/  @!P0 BRA `(.L_x_131) ;  /* 0xfffffffc00f08947 */ /* 0x010fea000383ffff */
[----:B------:R-:W-:Y:S05]  /*8940*/  BRA `(.L_x_132) ;  /* 0xffffffac00407947 */ /* 0x000fea000383ffff */
.L_x_63:
[----:B------:R-:W-:-:S07]  /*8950*/  MOV R0, UR6 ;  /* 0x0000000600007c02 */ /* 0x000fce0008000f00 */
.L_x_133:
[----:B-1----:R1:W2:Y:S02]  /*8960*/  SYNCS.PHASECHK.TRANS64.TRYWAIT P0, [R0+URZ], R3 ;  /* 0x00000003000075a7 */ /* 0x0022a400080011ff */
[----:B--2---:R-:W-:Y:S05]  /*8970*/  @!P0 NANOSLEEP.SYNCS 0x989680 ;  /* 0x009896800000895d */ /* 0x004fea0003900000 */
[----:B------:R-:W2:Y:S02]  /*8980*/  @!P0 SYNCS.PHASECHK.TRANS64 P0, [R0+URZ], R3 ;  /* 0x00000003000085a7 */ /* 0x000ea400080010ff */
[----:B--2---:R-:W-:Y:S05]  /*8990*/  @!P0 BRA `(.L_x_133) ;  /* 0xfffffffc00f08947 */ /* 0x004fea000383ffff */
[----:B------:R-:W-:Y:S05]  /*89a0*/  BRA `(.L_x_134) ;  /* 0xffffffac004c7947 */ /* 0x000fea000383ffff */
.L_x_64:
[----:B------:R-:W-:-:S07]  /*89b0*/  MOV R0, UR6 ;  /* 0x0000000600007c02 */ /* 0x000fce0008000f00 */
.L_x_135:
[----:B-1----:R1:W2:Y:S02]  /*89c0*/  SYNCS.PHASECHK.TRANS64.TRYWAIT P0, [R0+URZ], R3 ;  /* 0x00000003000075a7 */ /* 0x0022a400080011ff */
[----:B--2---:R-:W-:Y:S05]  /*89d0*/  @!P0 NANOSLEEP.SYNCS 0x989680 ;  /* 0x009896800000895d */ /* 0x004fea0003900000 */
[----:B------:R-:W2:Y:S02]  /*89e0*/  @!P0 SYNCS.PHASECHK.TRANS64 P0, [R0+URZ], R3 ;  /* 0x00000003000085a7 */ /* 0x000ea400080010ff */
[----:B--2---:R-:W-:Y:S05]  /*89f0*/  @!P0 BRA `(.L_x_135) ;  /* 0xfffffffc00f08947 */ /* 0x004fea000383ffff */
[----:B------:R-:W-:Y:S05]  /*8a00*/  BRA `(.L_x_136) ;  /* 0xffffffac00587947 */ /* 0x000fea000383ffff */
.L_x_65:
[----:B------:R-:W-:-:S07]  /*8a10*/  MOV R0, UR7 ;  /* 0x0000000700007c02 */ /* 0x000fce0008000f00 */
.L_x_137:
[----:B-1----:R1:W2:Y:S02]  /*8a20*/  SYNCS.PHASECHK.TRANS64.TRYWAIT P0, [R0+URZ], R3 ;  /* 0x00000003000075a7 */ /* 0x0022a400080011ff */
[----:B--2---:R-:W-:Y:S05]  /*8a30*/  @!P0 NANOSLEEP.SYNCS 0x989680 ;  /* 0x009896800000895d */ /* 0x004fea0003900000 */
[----:B------:R-:W2:Y:S02]  /*8a40*/  @!P0 SYNCS.PHASECHK.TRANS64 P0, [R0+URZ], R3 ;  /* 0x00000003000085a7 */ /* 0x000ea400080010ff */
[----:B--2---:R-:W-:Y:S05]  /*8a50*/  @!P0 BRA `(.L_x_137) ;  /* 0xfffffffc00f08947 */ /* 0x004fea000383ffff */
[----:B------:R-:W-:Y:S05]  /*8a60*/  BRA `(.L_x_138) ;  /* 0xffffffac00647947 */ /* 0x000fea000383ffff */
.L_x_70:
[----:B--2---:R2:W3:Y:S02]  /*8a70*/  SYNCS.PHASECHK.TRANS64.TRYWAIT P0, [R0+URZ+0x90], R3 ;  /* 0x00009003000075a7 */ /* 0x0044e400080011ff */
[----:B---3--:R-:W-:Y:S05]  /*8a80*/  @!P0 NANOSLEEP.SYNCS 0x989680 ;  /* 0x009896800000895d */ /* 0x008fea0003900000 */
[----:B------:R-:W3:Y:S02]  /*8a90*/  @!P0 SYNCS.PHASECHK.TRANS64 P0, [R0+URZ+0x90], R3 ;  /* 0x00009003000085a7 */ /* 0x000ee400080010ff */
[----:B---3--:R-:W-:Y:S05]  /*8aa0*/  @!P0 BRA `(.L_x_70) ;  /* 0xfffffffc00f08947 */ /* 0x008fea000383ffff */
[----:B------:R-:W-:Y:S05]  /*8ab0*/  BRA `(.L_x_139) ;  /* 0xffffffb000687947 */ /* 0x000fea000383ffff */
.L_x_73:
[----:B------:R-:W-:Y:S07]  /*8ac0*/  MOV R0, UR7 ;  /* 0x0000000700007c02 */ /* 0x000fee0008000f00 */
.L_x_140:
[----:B--2---:R2:W3:Y:S02]  /*8ad0*/  SYNCS.PHASECHK.TRANS64.TRYWAIT P0, [R0+URZ+0x88], R3 ;  /* 0x00008803000075a7 */ /* 0x0044e400080011ff */
[----:B---3--:R-:W-:Y:S05]  /*8ae0*/  @!P0 NANOSLEEP.SYNCS 0x989680 ;  /* 0x009896800000895d */ /* 0x008fea0003900000 */
[----:B------:R-:W3:Y:S02]  /*8af0*/  @!P0 SYNCS.PHASECHK.TRANS64 P0, [R0+URZ+0x88], R3 ;  /* 0x00008803000085a7 */ /* 0x000ee400080010ff */
[----:B---3--:R-:W-:Y:S05]  /*8b00*/  @!P0 BRA `(.L_x_140) ;  /* 0xfffffffc00f08947 */ /* 0x008fea000383ffff */
[----:B------:R-:W-:Y:S05]  /*8b10*/  BRA `(.L_x_72) ;  /* 0xffffffb400487947 */ /* 0x000fea000383ffff */
.L_x_76:
[----:B--2---:R-:W-:Y:S07]  /*8b20*/  MOV R3, UR7 ;  /* 0x0000000700037c02 */ /* 0x004fee0008000f00 */
.L_x_141:
[----:B-1----:R1:W2:Y:S02]  /*8b30*/  SYNCS.PHASECHK.TRANS64.TRYWAIT P0, [R3+URZ+0x70], R12 ;  /* 0x0000700c030075a7 */ /* 0x0022a400080011ff */
[----:B--2---:R-:W-:Y:S05]  /*8b40*/  @!P0 NANOSLEEP.SYNCS 0x989680 ;  /* 0x009896800000895d */ /* 0x004fea0003900000 */
[----:B------:R-:W2:Y:S02]  /*8b50*/  @!P0 SYNCS.PHASECHK.TRANS64 P0, [R3+URZ+0x70], R12 ;  /* 0x0000700c030085a7 */ /* 0x000ea400080010ff */
[----:B--2---:R-:W-:Y:S05]  /*8b60*/  @!P0 BRA `(.L_x_141) ;  /* 0xfffffffc00f08947 */ /* 0x004fea000383ffff */
[----:B------:R-:W-:Y:S05]  /*8b70*/  BRA `(.L_x_142) ;  /* 0xffffffb400c07947 */ /* 0x000fea000383ffff */
.L_x_77:
[----:B------:R-:W-:Y:S07]  /*8b80*/  MOV R3, UR7 ;  /* 0x0000000700037c02 */ /* 0x000fee0008000f00 */
.L_x_143:
[----:B-1----:R1:W2:Y:S02]  /*8b90*/  SYNCS.PHASECHK.TRANS64.TRYWAIT P0, [R3+URZ+0x78], R12 ;  /* 0x0000780c030075a7 */ /* 0x0022a400080011ff */
[----:B--2---:R-:W-:Y:S05]  /*8ba0*/  @!P0 NANOSLEEP.SYNCS 0x989680 ;  /* 0x009896800000895d */ /* 0x004fea0003900000 */
[----:B------:R-:W2:Y:S02]  /*8bb0*/  @!P0 SYNCS.PHASECHK.TRANS64 P0, [R3+URZ+0x78], R12 ;  /* 0x0000780c030085a7 */ /* 0x000ea400080010ff */
[----:B--2---:R-:W-:Y:S05]  /*8bc0*/  @!P0 BRA `(.L_x_143) ;  /* 0xfffffffc00f08947 */ /* 0x004fea000383ffff */
[----:B------:R-:W-:Y:S05]  /*8bd0*/  BRA `(.L_x_144) ;  /* 0xffffffb800407947 */ /* 0x000fea000383ffff */
.L_x_79:
[----:B------:R-:W-:-:S07]  /*8be0*/  MOV R0, UR7 ;  /* 0x0000000700007c02 */ /* 0x000fce0008000f00 */
.L_x_145:
[----:B-1----:R1:W3:Y:S02]  /*8bf0*/  SYNCS.PHASECHK.TRANS64.TRYWAIT P0, [R0+URZ+0x70], R3 ;  /* 0x00007003000075a7 */ /* 0x0022e400080011ff */
[----:B---3--:R-:W-:Y:S05]  /*8c00*/  @!P0 NANOSLEEP.SYNCS 0x989680 ;  /* 0x009896800000895d */ /* 0x008fea0003900000 */
[----:B------:R-:W3:Y:S02]  /*8c10*/  @!P0 SYNCS.PHASECHK.TRANS64 P0, [R0+URZ+0x70], R3 ;  /* 0x00007003000085a7 */ /* 0x000ee400080010ff */
[----:B---3--:R-:W-:Y:S05]  /*8c20*/  @!P0 BRA `(.L_x_145) ;  /* 0xfffffffc00f08947 */ /* 0x008fea000383ffff */
[----:B------:R-:W-:Y:S05]  /*8c30*/  BRA `(.L_x_146) ;  /* 0xffffffb800b07947 */ /* 0x000fea000383ffff */
.L_x_81:
[----:B--2---:R2:W4:Y:S02]  /*8c40*/  SYNCS.PHASECHK.TRANS64.TRYWAIT P0, [R0+URZ+0x90], R3 ;  /* 0x00009003000075a7 */ /* 0x00452400080011ff */
[----:B----4-:R-:W-:Y:S05]  /*8c50*/  @!P0 NANOSLEEP.SYNCS 0x989680 ;  /* 0x009896800000895d */ /* 0x010fea0003900000 */
[----:B------:R-:W4:Y:S02]  /*8c60*/  @!P0 SYNCS.PHASECHK.TRANS64 P0, [R0+URZ+0x90], R3 ;  /* 0x00009003000085a7 */ /* 0x000f2400080010ff */
[----:B----4-:R-:W-:Y:S05]  /*8c70*/  @!P0 BRA `(.L_x_81) ;  /* 0xfffffffc00f08947 */ /* 0x010fea000383ffff */
[----:B------:R-:W-:Y:S05]  /*8c80*/  BRA `(.L_x_147) ;  /* 0xffffffbc00787947 */ /* 0x000fea000383ffff */
.L_x_92:
[----:B-1----:R1:W3:Y:S02]  /*8c90*/  SYNCS.PHASECHK.TRANS64.TRYWAIT P1, [R3+URZ+0x60], R0 ;  /* 0x00006000030075a7 */ /* 0x0022e400080211ff */
[----:B---3--:R-:W-:Y:S05]  /*8ca0*/  @!P1 NANOSLEEP.SYNCS 0x989680 ;  /* 0x009896800000995d */ /* 0x008fea0003900000 */
[----:B------:R-:W3:Y:S02]  /*8cb0*/  @!P1 SYNCS.PHASECHK.TRANS64 P1, [R3+URZ+0x60], R0 ;  /* 0x00006000030095a7 */ /* 0x000ee400080210ff */
[----:B---3--:R-:W-:Y:S05]  /*8cc0*/  @!P1 BRA `(.L_x_92) ;  /* 0xfffffffc00f09947 */ /* 0x008fea000383ffff */
[----:B------:R-:W-:Y:S05]  /*8cd0*/  BRA `(.L_x_91) ;  /* 0xffffffc8009c7947 */ /* 0x000fea000383ffff */
.L_x_94:
[----:B-1----:R1:W4:Y:S02]  /*8ce0*/  SYNCS.PHASECHK.TRANS64.TRYWAIT P0, [R207+URZ+0xb0], R2 ;  /* 0x0000b002cf0075a7 */ /* 0x00232400080011ff */
[----:B----4-:R-:W-:Y:S05]  /*8cf0*/  @!P0 NANOSLEEP.SYNCS 0x989680 ;  /* 0x009896800000895d */ /* 0x010fea0003900000 */
[----:B------:R-:W4:Y:S02]  /*8d00*/  @!P0 SYNCS.PHASECHK.TRANS64 P0, [R207+URZ+0xb0], R2 ;  /* 0x0000b002cf0085a7 */ /* 0x000f2400080010ff */
[----:B----4-:R-:W-:Y:S05]  /*8d10*/  @!P0 BRA `(.L_x_94) ;  /* 0xfffffffc00f08947 */ /* 0x010fea000383ffff */
[----:B------:R-:W-:Y:S05]  /*8d20*/  BRA `(.L_x_93) ;  /* 0xffffffc800f87947 */ /* 0x000fea000383ffff */
.L_x_103:
[----:B--2---:R2:W3:Y:S02]  /*8d30*/  SYNCS.PHASECHK.TRANS64.TRYWAIT P0, [R210+URZ+0x60], R3 ;  /* 0x00006003d20075a7 */ /* 0x0044e400080011ff */
[----:B---3--:R-:W-:Y:S05]  /*8d40*/  @!P0 NANOSLEEP.SYNCS 0x989680 ;  /* 0x009896800000895d */ /* 0x008fea0003900000 */
[----:B------:R-:W3:Y:S02]  /*8d50*/  @!P0 SYNCS.PHASECHK.TRANS64 P0, [R210+URZ+0x60], R3 ;  /* 0x00006003d20085a7 */ /* 0x000ee400080010ff */
[----:B---3--:R-:W-:Y:S05]  /*8d60*/  @!P0 BRA `(.L_x_103) ;  /* 0xfffffffc00f08947 */ /* 0x008fea000383ffff */
[----:B------:R-:W-:Y:S05]  /*8d70*/  BRA `(.L_x_102) ;  /* 0xffffffe000047947 */ /* 0x000fea000383ffff */
        .weak           $__internal_0_$__cuda_sm10x_tcgen05_guardrail_trap_col_being_dealloced_not_returned_by_alloc
        .type           $__internal_0_$__cuda_sm10x_tcgen05_guardrail_trap_col_being_dealloced_not_returned_by_alloc,@function
        .size           $__internal_0_$__cuda_sm10x_tcgen05_guardrail_trap_col_being_dealloced_not_returned_by_alloc,($__internal_1_$__cuda_sm10x_tcgen05_guardrail_trap_phase_invalid_during_alloc - $__internal_0_$__cuda_sm10x_tcgen05_guardrail_trap_col_being_dealloced_not_returned_by_alloc)
$__internal_0_$__cuda_sm10x_tcgen05_guardrail_trap_col_being_dealloced_not_returned_by_alloc:
[----:B------:R-:W-:Y:S05]  /*8d80*/  BPT.TRAP 0x1 ;  /* 0x000000040000795c */ /* 0x000fea0000300000 */
[----:B------:R-:W-:-:S04]  /*8d90*/  HFMA2 R3, -RZ, RZ, 0, 0 ;  /* 0x00000000ff037431 */ /* 0x000fc800000001ff */
[----:B------:R-:W-:Y:S05]  /*8da0*/  RET.REL.NODEC R2 `(_ZN7cutlass13device_kernelINS_4gemm6kernel13GemmUniversalIN4cute5tupleIJiiiiEEENS1_10collective13CollectiveMmaINS1_35MainloopSm100TmaUmmaWarpSpecializedILi6ELi2ELi4ENS5_IJNS4_1CILi1EEESB_SB_EEEEENS5_IJNSA_ILi128EEESE_SE_EEENS_12float_e4m3_tENS5_IJlSB_lEEESG_NS5_IJSB_llEEENS4_8TiledMMAINS4_8MMA_AtomIJNS4_10MMA_TraitsINS4_19SM100_MMA_F8F6F4_SSEJSG_SG_fSE_SE_NS4_17integral_constantINS4_4UMMA5MajorELSP_0EEENSN_ISP_LSP_1EEENSN_INSO_7ScaleInELSS_0EEEST_EEEEEENS4_6LayoutISC_NS5_IJNSA_ILi0EEESX_SX_EEEEENS5_IJNS4_10UnderscoreES10_S10_EEEEENS4_13SM90_TMA_LOADENS4_14ComposedLayoutINS4_7SwizzleILi3ELi4ELi3EEENS4_18smem_ptr_flag_bitsILi8EEENSW_INS5_IJNSA_ILi8EEESE_EEENS5_IJSE_SB_EEEEEEEvNS4_8identityES13_NS14_IS16_S18_NSW_INS5_IJSE_S19_EEENS5_IJSB_SE_EEEEEEEvS1E_EENS_8epilogue10collective18CollectiveEpilogueINS1K_23Sm100TmaWarpSpecializedILi2ELi2ELi64ELb0ELb0EEEJSF_NS5_IJNSW_ISE_SB_EENSW_INSA_ILi64EEESB_EEEEESG_SH_SG_SH_NS1K_6fusion15FusionCallbacksIS1O_NS1T_17LinearCombinationISG_fSG_fLNS_15FloatRoundStyleE2EEESF_S1S_JEEENS4_5SM1004TMEM4LOAD26SM100_TMEM_LOAD_32dp32b64xES13_NS14_INS15_ILi2ELi4ELi3EEES18_NSW_INS5_IJS19_S1Q_EEENS5_IJS1Q_SB_EEEEEEENS4_39AutoVectorizingCopyWithAssumedAlignmentILi128EEENS4_14SM90_TMA_STOREES27_S29_S29_EEEvvEEEEvNT_6ParamsE) ;  /* 0xffffff7002947950 */ /* 0x000fea0003c3ffff */
        .weak           $__internal_1_$__cuda_sm10x_tcgen05_guardrail_trap_phase_invalid_during_alloc
        .type           $__internal_1_$__cuda_sm10x_tcgen05_guardrail_trap_phase_invalid_during_alloc,@function
        .size           $__internal_1_$__cuda_sm10x_tcgen05_guardrail_trap_phase_invalid_during_alloc,($__internal_2_$__cuda_sm10x_tcgen05_guardrail_trap_unallocated_columns_being_dealloced - $__internal_1_$__cuda_sm10x_tcgen05_guardrail_trap_phase_invalid_during_alloc)
$__internal_1_$__cuda_sm10x_tcgen05_guardrail_trap_phase_invalid_during_alloc:
[----:B------:R-:W-:Y:S05]  /*8db0*/  BPT.TRAP 0x1 ;  /* 0x000000040000795c */ /* 0x000fea0000300000 */
[----:B------:R-:W-:-:S04]  /*8dc0*/  MOV R3, 0x0 ;  /* 0x0000000000037802 */ /* 0x000fc80000000f00 */
[----:B------:R-:W-:Y:S05]  /*8dd0*/  RET.REL.NODEC R2 `(_ZN7cutlass13device_kernelINS_4gemm6kernel13GemmUniversalIN4cute5tupleIJiiiiEEENS1_10collective13CollectiveMmaINS1_35MainloopSm100TmaUmmaWarpSpecializedILi6ELi2ELi4ENS5_IJNS4_1CILi1EEESB_SB_EEEEENS5_IJNSA_ILi128EEESE_SE_EEENS_12float_e4m3_tENS5_IJlSB_lEEESG_NS5_IJSB_llEEENS4_8TiledMMAINS4_8MMA_AtomIJNS4_10MMA_TraitsINS4_19SM100_MMA_F8F6F4_SSEJSG_SG_fSE_SE_NS4_17integral_constantINS4_4UMMA5MajorELSP_0EEENSN_ISP_LSP_1EEENSN_INSO_7ScaleInELSS_0EEEST_EEEEEENS4_6LayoutISC_NS5_IJNSA_ILi0EEESX_SX_EEEEENS5_IJNS4_10UnderscoreES10_S10_EEEEENS4_13SM90_TMA_LOADENS4_14ComposedLayoutINS4_7SwizzleILi3ELi4ELi3EEENS4_18smem_ptr_flag_bitsILi8EEENSW_INS5_IJNSA_ILi8EEESE_EEENS5_IJSE_SB_EEEEEEEvNS4_8identityES13_NS14_IS16_S18_NSW_INS5_IJSE_S19_EEENS5_IJSB_SE_EEEEEEEvS1E_EENS_8epilogue10collective18CollectiveEpilogueINS1K_23Sm100TmaWarpSpecializedILi2ELi2ELi64ELb0ELb0EEEJSF_NS5_IJNSW_ISE_SB_EENSW_INSA_ILi64EEESB_EEEEESG_SH_SG_SH_NS1K_6fusion15FusionCallbacksIS1O_NS1T_17LinearCombinationISG_fSG_fLNS_15FloatRoundStyleE2EEESF_S1S_JEEENS4_5SM1004TMEM4LOAD26SM100_TMEM_LOAD_32dp32b64xES13_NS14_INS15_ILi2ELi4ELi3EEES18_NSW_INS5_IJS19_S1Q_EEENS5_IJS1Q_SB_EEEEEEENS4_39AutoVectorizingCopyWithAssumedAlignmentILi128EEENS4_14SM90_TMA_STOREES27_S29_S29_EEEvvEEEEvNT_6ParamsE) ;  /* 0xffffff7002887950 */ /* 0x000fea0003c3ffff */
        .weak           $__internal_2_$__cuda_sm10x_tcgen05_guardrail_trap_unallocated_columns_being_dealloced
        .type           $__internal_2_$__cuda_sm10x_tcgen05_guardrail_trap_unallocated_columns_being_dealloced,@function
        .size           $__internal_2_$__cuda_sm10x_tcgen05_guardrail_trap_unallocated_columns_being_dealloced,(.L_x_149 - $__internal_2_$__cuda_sm10x_tcgen05_guardrail_trap_unallocated_columns_being_dealloced)
$__internal_2_$__cuda_sm10x_tcgen05_guardrail_trap_unallocated_columns_being_dealloced:
[----:B------:R-:W-:Y:S05]  /*8de0*/  BPT.TRAP 0x1 ;  /* 0x000000040000795c */ /* 0x000fea0000300000 */
[----:B------:R-:W-:-:S04]  /*8df0*/  HFMA2 R3, -RZ, RZ, 0, 0 ;  /* 0x00000000ff037431 */ /* 0x000fc800000001ff */
[----:B------:R-:W-:Y:S05]  /*8e00*/  RET.REL.NODEC R2 `(_ZN7cutlass13device_kernelINS_4gemm6kernel13GemmUniversalIN4cute5tupleIJiiiiEEENS1_10collective13CollectiveMmaINS1_35MainloopSm100TmaUmmaWarpSpecializedILi6ELi2ELi4ENS5_IJNS4_1CILi1EEESB_SB_EEEEENS5_IJNSA_ILi128EEESE_SE_EEENS_12float_e4m3_tENS5_IJlSB_lEEESG_NS5_IJSB_llEEENS4_8TiledMMAINS4_8MMA_AtomIJNS4_10MMA_TraitsINS4_19SM100_MMA_F8F6F4_SSEJSG_SG_fSE_SE_NS4_17integral_constantINS4_4UMMA5MajorELSP_0EEENSN_ISP_LSP_1EEENSN_INSO_7ScaleInELSS_0EEEST_EEEEEENS4_6LayoutISC_NS5_IJNSA_ILi0EEESX_SX_EEEEENS5_IJNS4_10UnderscoreES10_S10_EEEEENS4_13SM90_TMA_LOADENS4_14ComposedLayoutINS4_7SwizzleILi3ELi4ELi3EEENS4_18smem_ptr_flag_bitsILi8EEENSW_INS5_IJNSA_ILi8EEESE_EEENS5_IJSE_SB_EEEEEEEvNS4_8identityES13_NS14_IS16_S18_NSW_INS5_IJSE_S19_EEENS5_IJSB_SE_EEEEEEEvS1E_EENS_8epilogue10collective18CollectiveEpilogueINS1K_23Sm100TmaWarpSpecializedILi2ELi2ELi64ELb0ELb0EEEJSF_NS5_IJNSW_ISE_SB_EENSW_INSA_ILi64EEESB_EEEEESG_SH_SG_SH_NS1K_6fusion15FusionCallbacksIS1O_NS1T_17LinearCombinationISG_fSG_fLNS_15FloatRoundStyleE2EEESF_S1S_JEEENS4_5SM1004TMEM4LOAD26SM100_TMEM_LOAD_32dp32b64xES13_NS14_INS15_ILi2ELi4ELi3EEES18_NSW_INS5_IJS19_S1Q_EEENS5_IJS1Q_SB_EEEEEEENS4_39AutoVectorizingCopyWithAssumedAlignmentILi128EEENS4_14SM90_TMA_STOREES27_S29_S29_EEEvvEEEEvNT_6ParamsE) ;  /* 0xffffff70027c7950 */ /* 0x000fea0003c3ffff */
.L_x_148:
[----:B------:R-:W-:-:S00]  /*8e10*/  BRA `(.L_x_148) ;  /* 0xfffffffc00fc7947 */ /* 0x000fc0000383ffff */
[----:B------:R-:W-:-:S00]  /*8e20*/  NOP ;  /* 0x0000000000007918 */ /* 0x000fc00000000000 */
        /* <DEDUP_REMOVED lines=13> */
.L_x_149:


//--------------------- .nv.global.init           --------------------------
	.section	.nv.global.init,"aw",@progbits
.nv.global.init:
	.type		$str$27,@object
	.size		$str$27,($str$28 - $str$27)
$str$27:
        /*0000*/ 	.byte	0x28, 0x61, 0x64, 0x64, 0x72, 0x65, 0x73, 0x73, 0x20, 0x26, 0x20, 0x6d, 0x61, 0x73, 0x6b, 0x29
        /*0010*/ 	.byte	0x20, 0x3d, 0x3d, 0x20, 0x30, 0x00
	.type		$str$28,@object
	.size		$str$28,($str$26 - $str$28)
$str$28:
        /*0016*/ 	.byte	0x2f, 0x74, 0x6d, 0x70, 0x2f, 0x63, 0x75, 0x74, 0x6c, 0x61, 0x73, 0x73, 0x5f, 0x73, 0x77, 0x65
        /*0026*/ 	.byte	0x65, 0x70, 0x5f, 0x73, 0x72, 0x63, 0x2f, 0x69, 0x6e, 0x63, 0x6c, 0x75, 0x64, 0x65, 0x2f, 0x63
        /*0036*/ 	.byte	0x75, 0x74, 0x65, 0x2f, 0x70, 0x6f, 0x69, 0x6e, 0x74, 0x65, 0x72, 0x5f, 0x66, 0x6c, 0x61, 0x67
        /*0046*/ 	.byte	0x67, 0x65, 0x64, 0x2e, 0x68, 0x70, 0x70, 0x00
	.type		$str$26,@object
	.size		$str$26,($str$25 - $str$26)
$str$26:
        /*004e*/ 	.byte	0x2f, 0x74, 0x6d, 0x70, 0x2f, 0x63, 0x75, 0x74, 0x6c, 0x61, 0x73, 0x73, 0x5f, 0x73, 0x77, 0x65
        /*005e*/ 	.byte	0x65, 0x70, 0x5f, 0x73, 0x72, 0x63, 0x2f, 0x69, 0x6e, 0x63, 0x6c, 0x75, 0x64, 0x65, 0x2f, 0x63
        /*006e*/ 	.byte	0x75, 0x74, 0x65, 0x2f, 0x61, 0x74, 0x6f, 0x6d, 0x2f, 0x63, 0x6f, 0x70, 0x79, 0x5f, 0x74, 0x72
        /*007e*/ 	.byte	0x61, 0x69, 0x74, 0x73, 0x5f, 0x73, 0x6d, 0x31, 0x30, 0x30, 0x2e, 0x68, 0x70, 0x70, 0x00
	.type		$str$25,@object
	.size		$str$25,(__unnamed_1 - $str$25)
$str$25:
        /*008d*/ 	.byte	0x28, 0x28, 0x75, 0x69, 0x6e, 0x74, 0x33, 0x32, 0x5f, 0x74, 0x28, 0x74, 0x68, 0x72, 0x65, 0x61
        /*009d*/ 	.byte	0x64, 0x49, 0x64, 0x78, 0x2e, 0x78, 0x29, 0x20, 0x2f, 0x20, 0x33, 0x32, 0x29, 0x20, 0x25, 0x20
        /*00ad*/ 	.byte	0x34, 0x29, 0x20, 0x3d, 0x3d, 0x20, 0x28, 0x28, 0x28, 0x74, 0x6d, 0x65, 0x6d, 0x5f, 0x61, 0x64
        /*00bd*/ 	.byte	0x64, 0x72, 0x20, 0x3e, 0x3e, 0x20, 0x31, 0x36, 0x29, 0x20, 0x2f, 0x20, 0x33, 0x32, 0x29, 0x20
        /*00cd*/ 	.byte	0x25, 0x20, 0x34, 0x29, 0x00
	.type		__unnamed_1,@object
	.size		__unnamed_1,(__unnamed_2 - __unnamed_1)
__unnamed_1:
        /*00d2*/ 	.byte	0x61, 0x75, 0x74, 0x6f, 0x20, 0x63, 0x75, 0x74, 0x65, 0x3a, 0x3a, 0x61, 0x73, 0x5f, 0x70, 0x6f
        /* <DEDUP_REMOVED lines=24> */
        /*0262*/ 	.byte	0x43, 0x3c, 0x38, 0x31, 0x39, 0x32, 0x3e, 0x3e, 0x3e, 0x3e, 0x5d, 0x00
	.type		__unnamed_2,@object
	.size		__unnamed_2,(.L_2 - __unnamed_2)
__unnamed_2:
        /* <DEDUP_REMOVED lines=42> */
        /*050e*/ 	.byte	0x3e, 0x3e, 0x3e, 0x3e, 0x5d, 0x00
.L_2:


//--------------------- .nv.shared._ZN7cutlass13device_kernelINS_4gemm6kernel13GemmUniversalIN4cute5tupleIJiiiiEEENS1_10collective13CollectiveMmaINS1_35MainloopSm100TmaUmmaWarpSpecializedILi6ELi2ELi4ENS5_IJNS4_1CILi1EEESB_SB_EEEEENS5_IJNSA_ILi128EEESE_SE_EEENS_12float_e4m3_tENS5_IJlSB_lEEESG_NS5_IJSB_llEEENS4_8TiledMMAINS4_8MMA_AtomIJNS4_10MMA_TraitsINS4_19SM100_MMA_F8F6F4_SSEJSG_SG_fSE_SE_NS4_17integral_constantINS4_4UMMA5MajorELSP_0EEENSN_ISP_LSP_1EEENSN_INSO_7ScaleInELSS_0EEEST_EEEEEENS4_6LayoutISC_NS5_IJNSA_ILi0EEESX_SX_EEEEENS5_IJNS4_10UnderscoreES10_S10_EEEEENS4_13SM90_TMA_LOADENS4_14ComposedLayoutINS4_7SwizzleILi3ELi4ELi3EEENS4_18smem_ptr_flag_bitsILi8EEENSW_INS5_IJNSA_ILi8EEESE_EEENS5_IJSE_SB_EEEEEEEvNS4_8identityES13_NS14_IS16_S18_NSW_INS5_IJSE_S19_EEENS5_IJSB_SE_EEEEEEEvS1E_EENS_8epilogue10collective18CollectiveEpilogueINS1K_23Sm100TmaWarpSpecializedILi2ELi2ELi64ELb0ELb0EEEJSF_NS5_IJNSW_ISE_SB_EENSW_INSA_ILi64EEESB_EEEEESG_SH_SG_SH_NS1K_6fusion15FusionCallbacksIS1O_NS1T_17LinearCombinationISG_fSG_fLNS_15FloatRoundStyleE2EEESF_S1S_JEEENS4_5SM1004TMEM4LOAD26SM100_TMEM_LOAD_32dp32b64xES13_NS14_INS15_ILi2ELi4ELi3EEES18_NSW_INS5_IJS19_S1Q_EEENS5_IJS1Q_SB_EEEEEEENS4_39AutoVectorizingCopyWithAssumedAlignmentILi128EEENS4_14SM90_TMA_STOREES27_S29_S29_EEEvvEEEEvNT_6ParamsE --------------------------
	.section	.nv.shared._ZN7cutlass13device_kernelINS_4gemm6kernel13GemmUniversalIN4cute5tupleIJiiiiEEENS1_10collective13CollectiveMmaINS1_35MainloopSm100TmaUmmaWarpSpecializedILi6ELi2ELi4ENS5_IJNS4_1CILi1EEESB_SB_EEEEENS5_IJNSA_ILi128EEESE_SE_EEENS_12float_e4m3_tENS5_IJlSB_lEEESG_NS5_IJSB_llEEENS4_8TiledMMAINS4_8MMA_AtomIJNS4_10MMA_TraitsINS4_19SM100_MMA_F8F6F4_SSEJSG_SG_fSE_SE_NS4_17integral_constantINS4_4UMMA5MajorELSP_0EEENSN_ISP_LSP_1EEENSN_INSO_7ScaleInELSS_0EEEST_EEEEEENS4_6LayoutISC_NS5_IJNSA_ILi0EEESX_SX_EEEEENS5_IJNS4_10UnderscoreES10_S10_EEEEENS4_13SM90_TMA_LOADENS4_14ComposedLayoutINS4_7SwizzleILi3ELi4ELi3EEENS4_18smem_ptr_flag_bitsILi8EEENSW_INS5_IJNSA_ILi8EEESE_EEENS5_IJSE_SB_EEEEEEEvNS4_8identityES13_NS14_IS16_S18_NSW_INS5_IJSE_S19_EEENS5_IJSB_SE_EEEEEEEvS1E_EENS_8epilogue10collective18CollectiveEpilogueINS1K_23Sm100TmaWarpSpecializedILi2ELi2ELi64ELb0ELb0EEEJSF_NS5_IJNSW_ISE_SB_EENSW_INSA_ILi64EEESB_EEEEESG_SH_SG_SH_NS1K_6fusion15FusionCallbacksIS1O_NS1T_17LinearCombinationISG_fSG_fLNS_15FloatRoundStyleE2EEESF_S1S_JEEENS4_5SM1004TMEM4LOAD26SM100_TMEM_LOAD_32dp32b64xES13_NS14_INS15_ILi2ELi4ELi3EEES18_NSW_INS5_IJS19_S1Q_EEENS5_IJS1Q_SB_EEEEEEENS4_39AutoVectorizingCopyWithAssumedAlignmentILi128EEENS4_14SM90_TMA_STOREES27_S29_S29_EEEvvEEEEvNT_6ParamsE,"aw",@nobits
	.sectionflags	@""
	.align	16
	.zero		1024


//--------------------- .nv.shared.reserved.0     --------------------------
	.section	.nv.shared.reserved.0,"aw",@nobits
	.weak		__nv_reservedSMEM_offset_0_alias
	.size		__nv_reservedSMEM_offset_0_alias, 0, 64
	.other		__nv_reservedSMEM_offset_0_alias,@"STO_CUDA_RESERVED_SHARED STV_DEFAULT"
__nv_reservedSMEM_offset_0_alias:
	.zero		0
.nv.shared.reserved.0:
	.zero		64
	.weak		__nv_reservedSMEM_tcgen05_partition
	.type		__nv_reservedSMEM_tcgen05_partition,@object
	.size		__nv_reservedSMEM_tcgen05_partition,(.L_0 - __nv_reservedSMEM_tcgen05_partition)
__nv_reservedSMEM_tcgen05_partition:
	.zero		32
.L_0:


//--------------------- .nv.global                --------------------------
	.section	.nv.global,"aw",@nobits
.nv.global:
	.type		_ZN40_INTERNAL_052fd4ce_4_k_cu_b78cf1b5_229844cute1_E,@object
	.size		_ZN40_INTERNAL_052fd4ce_4_k_cu_b78cf1b5_229844cute1_E,(_ZN40_INTERNAL_052fd4ce_4_k_cu_b78cf1b5_229844cuda3std3__45__cpo6cbeginE - _ZN40_INTERNAL_052fd4ce_4_k_cu_b78cf1b5_229844cute1_E)
_ZN40_INTERNAL_052fd4ce_4_k_cu_b78cf1b5_229844cute1_E:
	.zero		1
	.type		_ZN40_INTERNAL_052fd4ce_4_k_cu_b78cf1b5_229844cuda3std3__45__cpo6cbeginE,@object
	.size		_ZN40_INTERNAL_052fd4ce_4_k_cu_b78cf1b5_229844cuda3std3__45__cpo6cbeginE,(_ZN40_INTERNAL_052fd4ce_4_k_cu_b78cf1b5_229844cuda3std3__48in_placeE - _ZN40_INTERNAL_052fd4ce_4_k_cu_b78cf1b5_229844cuda3std3__45__cpo6cbeginE)
_ZN40_INTERNAL_052fd4ce_4_k_cu_b78cf1b5_229844cuda3std3__45__cpo6cbeginE:
	.zero		1
	.type		_ZN40_INTERNAL_052fd4ce_4_k_cu_b78cf1b5_229844cuda3std3__48in_placeE,@object
	.size		_ZN40_INTERNAL_052fd4ce_4_k_cu_b78cf1b5_229844cuda3std3__48in_placeE,(_ZN40_INTERNAL_052fd4ce_4_k_cu_b78cf1b5_229844cuda3std6ranges3__45__cpo9iter_moveE - _ZN40_INTERNAL_052fd4ce_4_k_cu_b78cf1b5_229844cuda3std3__48in_placeE)
_ZN40_INTERNAL_052fd4ce_4_k_cu_b78cf1b5_229844cuda3std3__48in_placeE:
	.zero		1
	.type		_ZN40_INTERNAL_052fd4ce_4_k_cu_b78cf1b5_229844cuda3std6ranges3__45__cpo9iter_moveE,@object
	.size		_ZN40_INTERNAL_052fd4ce_4_k_cu_b78cf1b5_229844cuda3std6ranges3__45__cpo9iter_moveE,(_ZN40_INTERNAL_052fd4ce_4_k_cu_b78cf1b5_229844cuda3std3__45__cpo5beginE - _ZN40_INTERNAL_052fd4ce_4_k_cu_b78cf1b5_229844cuda3std6ranges3__45__cpo9iter_moveE)
_ZN40_INTERNAL_052fd4ce_4_k_cu_b78cf1b5_229844cuda3std6ranges3__45__cpo9iter_moveE:
	.zero		1
	.type		_ZN40_INTERNAL_052fd4ce_4_k_cu_b78cf1b5_229844cuda3std3__45__cpo5beginE,@object
	.size		_ZN40_INTERNAL_052fd4ce_4_k_cu_b78cf1b5_229844cuda3std3__45__cpo5beginE,(_ZN40_INTERNAL_052fd4ce_4_k_cu_b78cf1b5_229844cuda3std3__442_GLOBAL__N__052fd4ce_4_k_cu_b78cf1b5_229846ignoreE - _ZN40_INTERNAL_052fd4ce_4_k_cu_b78cf1b5_229844cuda3std3__45__cpo5beginE)
_ZN40_INTERNAL_052fd4ce_4_k_cu_b78cf1b5_229844cuda3std3__45__cpo5beginE:
	.zero		1
	.type		_ZN40_INTERNAL_052fd4ce_4_k_cu_b78cf1b5_229844cuda3std3__442_GLOBAL__N__052fd4ce_4_k_cu_b78cf1b5_229846ignoreE,@object
	.size		_ZN40_INTERNAL_052fd4ce_4_k_cu_b78cf1b5_229844cuda3std3__442_GLOBAL__N__052fd4ce_4_k_cu_b78cf1b5_229846ignoreE,(_ZN40_INTERNAL_052fd4ce_4_k_cu_b78cf1b5_229844cute7productE - _ZN40_INTERNAL_052fd4ce_4_k_cu_b78cf1b5_229844cuda3std3__442_GLOBAL__N__052fd4ce_4_k_cu_b78cf1b5_229846ignoreE)
_ZN40_INTERNAL_052fd4ce_4_k_cu_b78cf1b5_229844cuda3std3__442_GLOBAL__N__052fd4ce_4_k_cu_b78cf1b5_229846ignoreE:
	.zero		1
	.type		_ZN40_INTERNAL_052fd4ce_4_k_cu_b78cf1b5_229844cute7productE,@object
	.size		_ZN40_INTERNAL_052fd4ce_4_k_cu_b78cf1b5_229844cute7productE,(_ZN40_INTERNAL_052fd4ce_4_k_cu_b78cf1b5_229844cuda3std3__45__cpo3endE - _ZN40_INTERNAL_052fd4ce_4_k_cu_b78cf1b5_229844cute7productE)
_ZN40_INTERNAL_052fd4ce_4_k_cu_b78cf1b5_229844cute7productE:
	.zero		1
	.type		_ZN40_INTERNAL_052fd4ce_4_k_cu_b78cf1b5_229844cuda3std3__45__cpo3endE,@object
	.size		_ZN40_INTERNAL_052fd4ce_4_k_cu_b78cf1b5_229844cuda3std3__45__cpo3endE,(_ZN40_INTERNAL_052fd4ce_4_k_cu_b78cf1b5_229844cuda3std3__419piecewise_constructE - _ZN40_INTERNAL_052fd4ce_4_k_cu_b78cf1b5_229844cuda3std3__45__cpo3endE)
_ZN40_INTERNAL_052fd4ce_4_k_cu_b78cf1b5_229844cuda3std3__45__cpo3endE:
	.zero		1
	.type		_ZN40_INTERNAL_052fd4ce_4_k_cu_b78cf1b5_229844cuda3std3__419piecewise_constructE,@object
	.size		_ZN40_INTERNAL_052fd4ce_4_k_cu_b78cf1b5_229844cuda3std3__419piecewise_constructE,(_ZN40_INTERNAL_052fd4ce_4_k_cu_b78cf1b5_229844cuda3std3__45__cpo4cendE - _ZN40_INTERNAL_052fd4ce_4_k_cu_b78cf1b5_229844cuda3std3__419piecewise_constructE)
_ZN40_INTERNAL_052fd4ce_4_k_cu_b78cf1b5_229844cuda3std3__419piecewise_constructE:
	.zero		1
	.type		_ZN40_INTERNAL_052fd4ce_4_k_cu_b78cf1b5_229844cuda3std3__45__cpo4cendE,@object
	.size		_ZN40_INTERNAL_052fd4ce_4_k_cu_b78cf1b5_229844cuda3std3__45__cpo4cendE,(_ZN40_INTERNAL_052fd4ce_4_k_cu_b78cf1b5_229844cuda3std6ranges3__45__cpo4swapE - _ZN40_INTERNAL_052fd4ce_4_k_cu_b78cf1b5_229844cuda3std3__45__cpo4cendE)
_ZN40_INTERNAL_052fd4ce_4_k_cu_b78cf1b5_229844cuda3std3__45__cpo4cendE:
	.zero		1
	.type		_ZN40_INTERNAL_052fd4ce_4_k_cu_b78cf1b5_229844cuda3std6ranges3__45__cpo4swapE,@object
	.size		_ZN40_INTERNAL_052fd4ce_4_k_cu_b78cf1b5_229844cuda3std6ranges3__45__cpo4swapE,(.L_10 - _ZN40_INTERNAL_052fd4ce_4_k_cu_b78cf1b5_229844cuda3std6ranges3__45__cpo4swapE)
_ZN40_INTERNAL_052fd4ce_4_k_cu_b78cf1b5_229844cuda3std6ranges3__45__cpo4swapE:
	.zero		1
.L_10:


//--------------------- .nv.constant0._ZN7cutlass13device_kernelINS_4gemm6kernel13GemmUniversalIN4cute5tupleIJiiiiEEENS1_10collective13CollectiveMmaINS1_35MainloopSm100TmaUmmaWarpSpecializedILi6ELi2ELi4ENS5_IJNS4_1CILi1EEESB_SB_EEEEENS5_IJNSA_ILi128EEESE_SE_EEENS_12float_e4m3_tENS5_IJlSB_lEEESG_NS5_IJSB_llEEENS4_8TiledMMAINS4_8MMA_AtomIJNS4_10MMA_TraitsINS4_19SM100_MMA_F8F6F4_SSEJSG_SG_fSE_SE_NS4_17integral_constantINS4_4UMMA5MajorELSP_0EEENSN_ISP_LSP_1EEENSN_INSO_7ScaleInELSS_0EEEST_EEEEEENS4_6LayoutISC_NS5_IJNSA_ILi0EEESX_SX_EEEEENS5_IJNS4_10UnderscoreES10_S10_EEEEENS4_13SM90_TMA_LOADENS4_14ComposedLayoutINS4_7SwizzleILi3ELi4ELi3EEENS4_18smem_ptr_flag_bitsILi8EEENSW_INS5_IJNSA_ILi8EEESE_EEENS5_IJSE_SB_EEEEEEEvNS4_8identityES13_NS14_IS16_S18_NSW_INS5_IJSE_S19_EEENS5_IJSB_SE_EEEEEEEvS1E_EENS_8epilogue10collective18CollectiveEpilogueINS1K_23Sm100TmaWarpSpecializedILi2ELi2ELi64ELb0ELb0EEEJSF_NS5_IJNSW_ISE_SB_EENSW_INSA_ILi64EEESB_EEEEESG_SH_SG_SH_NS1K_6fusion15FusionCallbacksIS1O_NS1T_17LinearCombinationISG_fSG_fLNS_15FloatRoundStyleE2EEESF_S1S_JEEENS4_5SM1004TMEM4LOAD26SM100_TMEM_LOAD_32dp32b64xES13_NS14_INS15_ILi2ELi4ELi3EEES18_NSW_INS5_IJS19_S1Q_EEENS5_IJS1Q_SB_EEEEEEENS4_39AutoVectorizingCopyWithAssumedAlignmentILi128EEENS4_14SM90_TMA_STOREES27_S29_S29_EEEvvEEEEvNT_6ParamsE --------------------------
	.section	.nv.constant0._ZN7cutlass13device_kernelINS_4gemm6kernel13GemmUniversalIN4cute5tupleIJiiiiEEENS1_10collective13CollectiveMmaINS1_35MainloopSm100TmaUmmaWarpSpecializedILi6ELi2ELi4ENS5_IJNS4_1CILi1EEESB_SB_EEEEENS5_IJNSA_ILi128EEESE_SE_EEENS_12float_e4m3_tENS5_IJlSB_lEEESG_NS5_IJSB_llEEENS4_8TiledMMAINS4_8MMA_AtomIJNS4_10MMA_TraitsINS4_19SM100_MMA_F8F6F4_SSEJSG_SG_fSE_SE_NS4_17integral_constantINS4_4UMMA5MajorELSP_0EEENSN_ISP_LSP_1EEENSN_INSO_7ScaleInELSS_0EEEST_EEEEEENS4_6LayoutISC_NS5_IJNSA_ILi0EEESX_SX_EEEEENS5_IJNS4_10UnderscoreES10_S10_EEEEENS4_13SM90_TMA_LOADENS4_14ComposedLayoutINS4_7SwizzleILi3ELi4ELi3EEENS4_18smem_ptr_flag_bitsILi8EEENSW_INS5_IJNSA_ILi8EEESE_EEENS5_IJSE_SB_EEEEEEEvNS4_8identityES13_NS14_IS16_S18_NSW_INS5_IJSE_S19_EEENS5_IJSB_SE_EEEEEEEvS1E_EENS_8epilogue10collective18CollectiveEpilogueINS1K_23Sm100TmaWarpSpecializedILi2ELi2ELi64ELb0ELb0EEEJSF_NS5_IJNSW_ISE_SB_EENSW_INSA_ILi64EEESB_EEEEESG_SH_SG_SH_NS1K_6fusion15FusionCallbacksIS1O_NS1T_17LinearCombinationISG_fSG_fLNS_15FloatRoundStyleE2EEESF_S1S_JEEENS4_5SM1004TMEM4LOAD26SM100_TMEM_LOAD_32dp32b64xES13_NS14_INS15_ILi2ELi4ELi3EEES18_NSW_INS5_IJS19_S1Q_EEENS5_IJS1Q_SB_EEEEEEENS4_39AutoVectorizingCopyWithAssumedAlignmentILi128EEENS4_14SM90_TMA_STOREES27_S29_S29_EEEvvEEEEvNT_6ParamsE,"a",@progbits
	.sectionflags	@""
	.align	4
.nv.constant0._ZN7cutlass13device_kernelINS_4gemm6kernel13GemmUniversalIN4cute5tupleIJiiiiEEENS1_10collective13CollectiveMmaINS1_35MainloopSm100TmaUmmaWarpSpecializedILi6ELi2ELi4ENS5_IJNS4_1CILi1EEESB_SB_EEEEENS5_IJNSA_ILi128EEESE_SE_EEENS_12float_e4m3_tENS5_IJlSB_lEEESG_NS5_IJSB_llEEENS4_8TiledMMAINS4_8MMA_AtomIJNS4_10MMA_TraitsINS4_19SM100_MMA_F8F6F4_SSEJSG_SG_fSE_SE_NS4_17integral_constantINS4_4UMMA5MajorELSP_0EEENSN_ISP_LSP_1EEENSN_INSO_7ScaleInELSS_0EEEST_EEEEEENS4_6LayoutISC_NS5_IJNSA_ILi0EEESX_SX_EEEEENS5_IJNS4_10UnderscoreES10_S10_EEEEENS4_13SM90_TMA_LOADENS4_14ComposedLayoutINS4_7SwizzleILi3ELi4ELi3EEENS4_18smem_ptr_flag_bitsILi8EEENSW_INS5_IJNSA_ILi8EEESE_EEENS5_IJSE_SB_EEEEEEEvNS4_8identityES13_NS14_IS16_S18_NSW_INS5_IJSE_S19_EEENS5_IJSB_SE_EEEEEEEvS1E_EENS_8epilogue10collective18CollectiveEpilogueINS1K_23Sm100TmaWarpSpecializedILi2ELi2ELi64ELb0ELb0EEEJSF_NS5_IJNSW_ISE_SB_EENSW_INSA_ILi64EEESB_EEEEESG_SH_SG_SH_NS1K_6fusion15FusionCallbacksIS1O_NS1T_17LinearCombinationISG_fSG_fLNS_15FloatRoundStyleE2EEESF_S1S_JEEENS4_5SM1004TMEM4LOAD26SM100_TMEM_LOAD_32dp32b64xES13_NS14_INS15_ILi2ELi4ELi3EEES18_NSW_INS5_IJS19_S1Q_EEENS5_IJS1Q_SB_EEEEEEENS4_39AutoVectorizingCopyWithAssumedAlignmentILi128EEENS4_14SM90_TMA_STOREES27_S29_S29_EEEvvEEEEvNT_6ParamsE:
	.zero		2944


//--------------------- SYMBOLS --------------------------

	.type		.nv.reservedSmem.offset0,@object
	.size		.nv.reservedSmem.offset0,0x4
	.type		.nv.reservedSmem.cap,@object
	.size		.nv.reservedSmem.cap,0x4
	.type		__assertfail,@function
